	.target	sm_100

	.elftype	@"ET_EXEC"


//--------------------- .note.nv.tkinfo           --------------------------
	.section	.note.nv.tkinfo,"",@"SHT_NOTE"
	.sectionflags	@"SHF_NOTE_NV_TKINFO"
	.tkinfo
        /*0018*/ 	.word	0x00000081
        /*0030*/ 	.string	""
        /*0030*/ 	.string	"ptxas"
        /*0030*/ 	.string	"Cuda compilation tools, release 12.9, V12.9.86"
        /*0030*/ 	.string	"Build cuda_12.9.r12.9/compiler.36037853_0"
        /*0030*/ 	.string	"-regUsageLevel 10 -arch sm_100f -m 64 "



//--------------------- .note.nv.cuver            --------------------------
	.section	.note.nv.cuver,"",@"SHT_NOTE"
	.sectionflags	@"SHF_NOTE_NV_CUVER"
        /*0018*/ 	.short	0x0001
        /*001a*/ 	.short	0x0064
        /*001c*/ 	.short	0x0001
        /*001e*/ 	.short	0x0000
        /*0020*/ 	.short	0x0001
        /*0022*/ 	.short	0x0000


//--------------------- .nv.info                  --------------------------
	.section	.nv.info,"",@"SHT_CUDA_INFO"
	.align	4


	//----- nvinfo : EIATTR_REGCOUNT
	.align		4
        /*0000*/ 	.byte	0x04, 0x2f
        /*0002*/ 	.short	(.L_15 - .L_14)
	.align		4
.L_14:
        /*0004*/ 	.word	index@(_ZN9deep_gemm24sm100_fp8_gemm_1d1d_implILN4cute4UMMA5MajorE0ELS3_0ELj0ELj7168ELj2048ELj128ELj192ELj128ELj64ELj128ELj128ELj128ELj4ELj128ELj128ELj1ELb0ELj143ELNS_8GemmTypeE1ELb0EN7cutlass10bfloat16_tENS_16EpilogueIdentityEEEvPijjj14CUtensorMap_stS9_S9_S9_S9_)
        /*0008*/ 	.word	0x0000002f


	//----- nvinfo : EIATTR_FRAME_SIZE
	.align		4
.L_15:
        /*000c*/ 	.byte	0x04, 0x11
        /*000e*/ 	.short	(.L_17 - .L_16)
	.align		4
.L_16:
        /*0010*/ 	.word	index@($__internal_3_$__cuda_sm20_div_u16)
        /*0014*/ 	.word	0x00000000


	//----- nvinfo : EIATTR_FRAME_SIZE
	.align		4
.L_17:
        /*0018*/ 	.byte	0x04, 0x11
        /*001a*/ 	.short	(.L_19 - .L_18)
	.align		4
.L_18:
        /*001c*/ 	.word	index@($__internal_2_$__cuda_sm10x_tcgen05_guardrail_trap_unallocated_columns_being_dealloced)
        /*0020*/ 	.word	0x00000000


	//----- nvinfo : EIATTR_FRAME_SIZE
	.align		4
.L_19:
        /*0024*/ 	.byte	0x04, 0x11
        /*0026*/ 	.short	(.L_21 - .L_20)
	.align		4
.L_20:
        /*0028*/ 	.word	index@($__internal_1_$__cuda_sm10x_tcgen05_guardrail_trap_phase_invalid_during_alloc)
        /*002c*/ 	.word	0x00000000


	//----- nvinfo : EIATTR_FRAME_SIZE
	.align		4
.L_21:
        /*0030*/ 	.byte	0x04, 0x11
        /*0032*/ 	.short	(.L_23 - .L_22)
	.align		4
.L_22:
        /*0034*/ 	.word	index@($__internal_0_$__cuda_sm10x_tcgen05_guardrail_trap_col_being_dealloced_not_returned_by_alloc)
        /*0038*/ 	.word	0x00000000


	//----- nvinfo : EIATTR_FRAME_SIZE
	.align		4
.L_23:
        /*003c*/ 	.byte	0x04, 0x11
        /*003e*/ 	.short	(.L_25 - .L_24)
	.align		4
.L_24:
        /*0040*/ 	.word	index@(_ZN9deep_gemm24sm100_fp8_gemm_1d1d_implILN4cute4UMMA5MajorE0ELS3_0ELj0ELj7168ELj2048ELj128ELj192ELj128ELj64ELj128ELj128ELj128ELj4ELj128ELj128ELj1ELb0ELj143ELNS_8GemmTypeE1ELb0EN7cutlass10bfloat16_tENS_16EpilogueIdentityEEEvPijjj14CUtensorMap_stS9_S9_S9_S9_)
        /*0044*/ 	.word	0x00000000


	//----- nvinfo : EIATTR_MIN_STACK_SIZE
	.align		4
.L_25:
        /*0048*/ 	.byte	0x04, 0x12
        /*004a*/ 	.short	(.L_27 - .L_26)
	.align		4
.L_26:
        /*004c*/ 	.word	index@(_ZN9deep_gemm24sm100_fp8_gemm_1d1d_implILN4cute4UMMA5MajorE0ELS3_0ELj0ELj7168ELj2048ELj128ELj192ELj128ELj64ELj128ELj128ELj128ELj4ELj128ELj128ELj1ELb0ELj143ELNS_8GemmTypeE1ELb0EN7cutlass10bfloat16_tENS_16EpilogueIdentityEEEvPijjj14CUtensorMap_stS9_S9_S9_S9_)
        /*0050*/ 	.word	0x00000000
.L_27:


//--------------------- .nv.info._ZN9deep_gemm24sm100_fp8_gemm_1d1d_implILN4cute4UMMA5MajorE0ELS3_0ELj0ELj7168ELj2048ELj128ELj192ELj128ELj64ELj128ELj128ELj128ELj4ELj128ELj128ELj1ELb0ELj143ELNS_8GemmTypeE1ELb0EN7cutlass10bfloat16_tENS_16EpilogueIdentityEEEvPijjj14CUtensorMap_stS9_S9_S9_S9_ --------------------------
	.section	.nv.info._ZN9deep_gemm24sm100_fp8_gemm_1d1d_implILN4cute4UMMA5MajorE0ELS3_0ELj0ELj7168ELj2048ELj128ELj192ELj128ELj64ELj128ELj128ELj128ELj4ELj128ELj128ELj1ELb0ELj143ELNS_8GemmTypeE1ELb0EN7cutlass10bfloat16_tENS_16EpilogueIdentityEEEvPijjj14CUtensorMap_stS9_S9_S9_S9_,"",@"SHT_CUDA_INFO"
	.sectionflags	@""
	.align	4


	//----- nvinfo : EIATTR_CUDA_API_VERSION
	.align		4
        /*0000*/ 	.byte	0x04, 0x37
        /*0002*/ 	.short	(.L_29 - .L_28)
.L_28:
        /*0004*/ 	.word	0x00000081


	//----- nvinfo : EIATTR_KPARAM_INFO
	.align		4
.L_29:
        /*0008*/ 	.byte	0x04, 0x17
        /*000a*/ 	.short	(.L_31 - .L_30)
.L_30:
        /*000c*/ 	.word	0x00000000
        /*0010*/ 	.short	0x0008
        /*0012*/ 	.short	0x0240
        /*0014*/ 	.byte	0x00, 0xf0, 0x01, 0x02


	//----- nvinfo : EIATTR_KPARAM_INFO
	.align		4
.L_31:
        /*0018*/ 	.byte	0x04, 0x17
        /*001a*/ 	.short	(.L_33 - .L_32)
.L_32:
        /*001c*/ 	.word	0x00000000
        /*0020*/ 	.short	0x0007
        /*0022*/ 	.short	0x01c0
        /*0024*/ 	.byte	0x00, 0xf0, 0x01, 0x02


	//----- nvinfo : EIATTR_KPARAM_INFO
	.align		4
.L_33:
        /*0028*/ 	.byte	0x04, 0x17
        /*002a*/ 	.short	(.L_35 - .L_34)
.L_34:
        /*002c*/ 	.word	0x00000000
        /*0030*/ 	.short	0x0006
        /*0032*/ 	.short	0x0140
        /*0034*/ 	.byte	0x00, 0xf0, 0x01, 0x02


	//----- nvinfo : EIATTR_KPARAM_INFO
	.align		4
.L_35:
        /*0038*/ 	.byte	0x04, 0x17
        /*003a*/ 	.short	(.L_37 - .L_36)
.L_36:
        /*003c*/ 	.word	0x00000000
        /*0040*/ 	.short	0x0005
        /*0042*/ 	.short	0x00c0
        /*0044*/ 	.byte	0x00, 0xf0, 0x01, 0x02


	//----- nvinfo : EIATTR_KPARAM_INFO
	.align		4
.L_37:
        /*0048*/ 	.byte	0x04, 0x17
        /*004a*/ 	.short	(.L_39 - .L_38)
.L_38:
        /*004c*/ 	.word	0x00000000
        /*0050*/ 	.short	0x0004
        /*0052*/ 	.short	0x0040
        /*0054*/ 	.byte	0x00, 0xf0, 0x01, 0x02


	//----- nvinfo : EIATTR_KPARAM_INFO
	.align		4
.L_39:
        /*0058*/ 	.byte	0x04, 0x17
        /*005a*/ 	.short	(.L_41 - .L_40)
.L_40:
        /*005c*/ 	.word	0x00000000
        /*0060*/ 	.short	0x0003
        /*0062*/ 	.short	0x0010
        /*0064*/ 	.byte	0x00, 0xf0, 0x11, 0x00


	//----- nvinfo : EIATTR_KPARAM_INFO
	.align		4
.L_41:
        /*0068*/ 	.byte	0x04, 0x17
        /*006a*/ 	.short	(.L_43 - .L_42)
.L_42:
        /*006c*/ 	.word	0x00000000
        /*0070*/ 	.short	0x0002
        /*0072*/ 	.short	0x000c
        /*0074*/ 	.byte	0x00, 0xf0, 0x11, 0x00


	//----- nvinfo : EIATTR_KPARAM_INFO
	.align		4
.L_43:
        /*0078*/ 	.byte	0x04, 0x17
        /*007a*/ 	.short	(.L_45 - .L_44)
.L_44:
        /*007c*/ 	.word	0x00000000
        /*0080*/ 	.short	0x0001
        /*0082*/ 	.short	0x0008
        /*0084*/ 	.byte	0x00, 0xf0, 0x11, 0x00


	//----- nvinfo : EIATTR_KPARAM_INFO
	.align		4
.L_45:
        /*0088*/ 	.byte	0x04, 0x17
        /*008a*/ 	.short	(.L_47 - .L_46)
.L_46:
        /*008c*/ 	.word	0x00000000
        /*0090*/ 	.short	0x0000
        /*0092*/ 	.short	0x0000
        /*0094*/ 	.byte	0x00, 0xf5, 0x21, 0x00


	//----- nvinfo : EIATTR_AT_ENTRY_FRAGMENTS
	.align		4
.L_47:
        /*0098*/ 	.byte	0x04, 0x4f
        /*009a*/ 	.short	(.L_49 - .L_48)


	//   ....[0]....
.L_48:
        /*009c*/ 	.word	0x00000004


	//----- nvinfo : EIATTR_RESERVED_SMEM_USED
	.align		4
.L_49:
        /*00a0*/ 	.byte	0x01, 0x41
	.zero		2


	//----- nvinfo : EIATTR_SPARSE_MMA_MASK
	.align		4
        /*00a4*/ 	.byte	0x03, 0x50
        /*00a6*/ 	.short	0x0000


	//----- nvinfo : EIATTR_TCGEN05_1CTA_USED
	.align		4
        /*00a8*/ 	.byte	0x01, 0x51
	.zero		2


	//----- nvinfo : EIATTR_MAXREG_COUNT
	.align		4
        /*00ac*/ 	.byte	0x03, 0x1b
        /*00ae*/ 	.short	0x00ff


	//----- nvinfo : EIATTR_NUM_BARRIERS
	.align		4
        /*00b0*/ 	.byte	0x02, 0x4c
        /*00b2*/ 	.byte	0x09
	.zero		1


	//----- nvinfo : EIATTR_INT_WARP_WIDE_INSTR_OFFSETS
	.align		4
        /*00b4*/ 	.byte	0x04, 0x31
        /*00b6*/ 	.short	(.L_51 - .L_50)


	//   ....[0]....
.L_50:
        /*00b8*/ 	.word	0x00004c50


	//   ....[1]....
        /*00bc*/ 	.word	0x00004c70


	//----- nvinfo : EIATTR_COOP_GROUP_MASK_REGIDS
	.align		4
.L_51:
        /*00c0*/ 	.byte	0x04, 0x29
        /*00c2*/ 	.short	(.L_53 - .L_52)


	//   ....[0]....
.L_52:
        /*00c4*/ 	.word	0xffffffff


	//   ....[1]....
        /*00c8*/ 	.word	0xffffffff


	//   ....[2]....
        /*00cc*/ 	.word	0xffffffff


	//   ....[3]....
        /*00d0*/ 	.word	0xffffffff


	//   ....[4]....
        /*00d4*/ 	.word	0xffffffff


	//   ....[5]....
        /*00d8*/ 	.word	0xffffffff


	//   ....[6]....
        /*00dc*/ 	.word	0xffffffff


	//   ....[7]....
        /*00e0*/ 	.word	0xffffffff


	//   ....[8]....
        /*00e4*/ 	.word	0xffffffff


	//   ....[9]....
        /*00e8*/ 	.word	0xffffffff


	//   ....[10]....
        /*00ec*/ 	.word	0xffffffff


	//   ....[11]....
        /*00f0*/ 	.word	0xffffffff


	//   ....[12]....
        /*00f4*/ 	.word	0xffffffff


	//   ....[13]....
        /*00f8*/ 	.word	0xffffffff


	//----- nvinfo : EIATTR_COOP_GROUP_INSTR_OFFSETS
	.align		4
.L_53:
        /*00fc*/ 	.byte	0x04, 0x28
        /*00fe*/ 	.short	(.L_55 - .L_54)


	//   ....[0]....
.L_54:
        /*0100*/ 	.word	0x00000030


	//   ....[1]....
        /*0104*/ 	.word	0x00000470


	//   ....[2]....
        /*0108*/ 	.word	0x00000730


	//   ....[3]....
        /*010c*/ 	.word	0x00000b40


	//   ....[4]....
        /*0110*/ 	.word	0x00000c10


	//   ....[5]....
        /*0114*/ 	.word	0x00000cd0


	//   ....[6]....
        /*0118*/ 	.word	0x000012f0


	//   ....[7]....
        /*011c*/ 	.word	0x00001310


	//   ....[8]....
        /*0120*/ 	.word	0x00001330


	//   ....[9]....
        /*0124*/ 	.word	0x00001580


	//   ....[10]....
        /*0128*/ 	.word	0x000015b0


	//   ....[11]....
        /*012c*/ 	.word	0x000015d0


	//   ....[12]....
        /*0130*/ 	.word	0x00004b70


	//   ....[13]....
        /*0134*/ 	.word	0x00004d30


	//----- nvinfo : EIATTR_VRC_CTA_INIT_COUNT
	.align		4
.L_55:
        /*0138*/ 	.byte	0x02, 0x4a
        /*013a*/ 	.byte	0x80
	.zero		1


	//----- nvinfo : EIATTR_MBARRIER_INSTR_OFFSETS
	.align		4
        /*013c*/ 	.byte	0x04, 0x39
        /*013e*/ 	.short	(.L_57 - .L_56)


	//   ....[0]....
.L_56:
        /*0140*/ 	.word	0x00000330
        /*0144*/ 	.word	0x000000ff
        /*0148*/ 	.word	0x00031800
        /*014c*/ 	.short	0x0100
        /*014e*/ 	.byte	0x05
	.zero		1


	//   ....[1]....
        /*0150*/ 	.word	0x00000340
        /*0154*/ 	.word	0x000000ff
        /*0158*/ 	.word	0x00031820
        /*015c*/ 	.short	0x0100
        /*015e*/ 	.byte	0x05
	.zero		1


	//   ....[2]....
        /*0160*/ 	.word	0x00000350
        /*0164*/ 	.word	0x000000ff
        /*0168*/ 	.word	0x00031840
        /*016c*/ 	.short	0x0100
        /*016e*/ 	.byte	0x05
	.zero		1


	//   ....[3]....
        /*0170*/ 	.word	0x00000360
        /*0174*/ 	.word	0x000000ff
        /*0178*/ 	.word	0x00031808
        /*017c*/ 	.short	0x0100
        /*017e*/ 	.byte	0x05
	.zero		1


	//   ....[4]....
        /*0180*/ 	.word	0x00000370
        /*0184*/ 	.word	0x000000ff
        /*0188*/ 	.word	0x00031828
        /*018c*/ 	.short	0x0100
        /*018e*/ 	.byte	0x05
	.zero		1


	//   ....[5]....
        /*0190*/ 	.word	0x00000380
        /*0194*/ 	.word	0x000000ff
        /*0198*/ 	.word	0x00031848
        /*019c*/ 	.short	0x0100
        /*019e*/ 	.byte	0x05
	.zero		1


	//   ....[6]....
        /*01a0*/ 	.word	0x00000390
        /*01a4*/ 	.word	0x000000ff
        /*01a8*/ 	.word	0x00031810
        /*01ac*/ 	.short	0x0100
        /*01ae*/ 	.byte	0x05
	.zero		1


	//   ....[7]....
        /*01b0*/ 	.word	0x000003a0
        /*01b4*/ 	.word	0x000000ff
        /*01b8*/ 	.word	0x00031830
        /*01bc*/ 	.short	0x0100
        /*01be*/ 	.byte	0x05
	.zero		1


	//   ....[8]....
        /*01c0*/ 	.word	0x000003b0
        /*01c4*/ 	.word	0x000000ff
        /*01c8*/ 	.word	0x00031850
        /*01cc*/ 	.short	0x0100
        /*01ce*/ 	.byte	0x05
	.zero		1


	//   ....[9]....
        /*01d0*/ 	.word	0x000003c0
        /*01d4*/ 	.word	0x000000ff
        /*01d8*/ 	.word	0x00031818
        /*01dc*/ 	.short	0x0100
        /*01de*/ 	.byte	0x05
	.zero		1


	//   ....[10]....
        /*01e0*/ 	.word	0x000003d0
        /*01e4*/ 	.word	0x000000ff
        /*01e8*/ 	.word	0x00031838
        /*01ec*/ 	.short	0x0100
        /*01ee*/ 	.byte	0x05
	.zero		1


	//   ....[11]....
        /*01f0*/ 	.word	0x000003e0
        /*01f4*/ 	.word	0x000000ff
        /*01f8*/ 	.word	0x00031858
        /*01fc*/ 	.short	0x0100
        /*01fe*/ 	.byte	0x05
	.zero		1


	//   ....[12]....
        /*0200*/ 	.word	0x000003f0
        /*0204*/ 	.word	0x000000ff
        /*0208*/ 	.word	0x00031860
        /*020c*/ 	.short	0x0100
        /*020e*/ 	.byte	0x05
	.zero		1


	//   ....[13]....
        /*0210*/ 	.word	0x00000400
        /*0214*/ 	.word	0x000000ff
        /*0218*/ 	.word	0x00031870
        /*021c*/ 	.short	0x0100
        /*021e*/ 	.byte	0x05
	.zero		1


	//   ....[14]....
        /*0220*/ 	.word	0x00000410
        /*0224*/ 	.word	0x000000ff
        /*0228*/ 	.word	0x00031868
        /*022c*/ 	.short	0x0100
        /*022e*/ 	.byte	0x05
	.zero		1


	//   ....[15]....
        /*0230*/ 	.word	0x00000420
        /*0234*/ 	.word	0x000000ff
        /*0238*/ 	.word	0x00031878
        /*023c*/ 	.short	0x0100
        /*023e*/ 	.byte	0x05
	.zero		1


	//   ....[16]....
        /*0240*/ 	.word	0x00000a20
        /*0244*/ 	.word	0x00000002
        /*0248*/ 	.word	0x00031800
        /*024c*/ 	.short	0x010a
        /*024e*/ 	.byte	0xff
	.zero		1


	//   ....[17]....
        /*0250*/ 	.word	0x00000dc0
        /*0254*/ 	.word	0x00000002
        /*0258*/ 	.word	0x00000000
        /*025c*/ 	.short	0x0101
        /*025e*/ 	.byte	0xff
	.zero		1


	//   ....[18]....
        /*0260*/ 	.word	0x000010e0
        /*0264*/ 	.word	0x00000000
        /*0268*/ 	.word	0x00031870
        /*026c*/ 	.short	0x010a
        /*026e*/ 	.byte	0x08
	.zero		1


	//   ....[19]....
        /*0270*/ 	.word	0x00001180
        /*0274*/ 	.word	0x000000ff
        /*0278*/ 	.word	0x00031840
        /*027c*/ 	.short	0x010a
        /*027e*/ 	.byte	0x0d
	.zero		1


	//   ....[20]....
        /*0280*/ 	.word	0x00001550
        /*0284*/ 	.word	0x000000ff
        /*0288*/ 	.word	0x00031840
        /*028c*/ 	.short	0x010a
        /*028e*/ 	.byte	0x09
	.zero		1


	//   ....[21]....
        /*0290*/ 	.word	0x00001b20
        /*0294*/ 	.word	0x00000006
        /*0298*/ 	.word	0x00031820
        /*029c*/ 	.short	0x010a
        /*029e*/ 	.byte	0xff
	.zero		1


	//   ....[22]....
        /*02a0*/ 	.word	0x00001f70
        /*02a4*/ 	.word	0x00000006
        /*02a8*/ 	.word	0x00031828
        /*02ac*/ 	.short	0x010a
        /*02ae*/ 	.byte	0xff
	.zero		1


	//   ....[23]....
        /*02b0*/ 	.word	0x000020e0
        /*02b4*/ 	.word	0x00000006
        /*02b8*/ 	.word	0x00031830
        /*02bc*/ 	.short	0x010a
        /*02be*/ 	.byte	0xff
	.zero		1


	//   ....[24]....
        /*02c0*/ 	.word	0x00002240
        /*02c4*/ 	.word	0x00000006
        /*02c8*/ 	.word	0x00031838
        /*02cc*/ 	.short	0x010a
        /*02ce*/ 	.byte	0xff
	.zero		1


	//   ....[25]....
        /*02d0*/ 	.word	0x00002370
        /*02d4*/ 	.word	0x00000006
        /*02d8*/ 	.word	0x00031820
        /*02dc*/ 	.short	0x010a
        /*02de*/ 	.byte	0xff
	.zero		1


	//   ....[26]....
        /*02e0*/ 	.word	0x00002590
        /*02e4*/ 	.word	0x00000006
        /*02e8*/ 	.word	0x00031828
        /*02ec*/ 	.short	0x010a
        /*02ee*/ 	.byte	0xff
	.zero		1


	//   ....[27]....
        /*02f0*/ 	.word	0x000026c0
        /*02f4*/ 	.word	0x00000006
        /*02f8*/ 	.word	0x00031830
        /*02fc*/ 	.short	0x010a
        /*02fe*/ 	.byte	0xff
	.zero		1


	//   ....[28]....
        /*0300*/ 	.word	0x000027f0
        /*0304*/ 	.word	0x00000006
        /*0308*/ 	.word	0x00031838
        /*030c*/ 	.short	0x010a
        /*030e*/ 	.byte	0xff
	.zero		1


	//   ....[29]....
        /*0310*/ 	.word	0x00002920
        /*0314*/ 	.word	0x00000006
        /*0318*/ 	.word	0x00031820
        /*031c*/ 	.short	0x010a
        /*031e*/ 	.byte	0xff
	.zero		1


	//   ....[30]....
        /*0320*/ 	.word	0x00002b40
        /*0324*/ 	.word	0x00000006
        /*0328*/ 	.word	0x00031828
        /*032c*/ 	.short	0x010a
        /*032e*/ 	.byte	0xff
	.zero		1


	//   ....[31]....
        /*0330*/ 	.word	0x00002c70
        /*0334*/ 	.word	0x00000006
        /*0338*/ 	.word	0x00031830
        /*033c*/ 	.short	0x010a
        /*033e*/ 	.byte	0xff
	.zero		1


	//   ....[32]....
        /*0340*/ 	.word	0x00002da0
        /*0344*/ 	.word	0x00000006
        /*0348*/ 	.word	0x00031838
        /*034c*/ 	.short	0x010a
        /*034e*/ 	.byte	0xff
	.zero		1


	//   ....[33]....
        /*0350*/ 	.word	0x00002ed0
        /*0354*/ 	.word	0x00000006
        /*0358*/ 	.word	0x00031820
        /*035c*/ 	.short	0x010a
        /*035e*/ 	.byte	0xff
	.zero		1


	//   ....[34]....
        /*0360*/ 	.word	0x000030f0
        /*0364*/ 	.word	0x00000006
        /*0368*/ 	.word	0x00031828
        /*036c*/ 	.short	0x010a
        /*036e*/ 	.byte	0xff
	.zero		1


	//   ....[35]....
        /*0370*/ 	.word	0x00003220
        /*0374*/ 	.word	0x00000006
        /*0378*/ 	.word	0x00031830
        /*037c*/ 	.short	0x010a
        /*037e*/ 	.byte	0xff
	.zero		1


	//   ....[36]....
        /*0380*/ 	.word	0x00003350
        /*0384*/ 	.word	0x00000006
        /*0388*/ 	.word	0x00031838
        /*038c*/ 	.short	0x010a
        /*038e*/ 	.byte	0xff
	.zero		1


	//   ....[37]....
        /*0390*/ 	.word	0x000038a0
        /*0394*/ 	.word	0x00000003
        /*0398*/ 	.word	0x00031860
        /*039c*/ 	.short	0x010a
        /*039e*/ 	.byte	0xff
	.zero		1


	//   ....[38]....
        /*03a0*/ 	.word	0x000049d0
        /*03a4*/ 	.word	0x00000003
        /*03a8*/ 	.word	0x00000000
        /*03ac*/ 	.short	0x0101
        /*03ae*/ 	.byte	0xff
	.zero		1


	//   ....[39]....
        /*03b0*/ 	.word	0x00004d60
        /*03b4*/ 	.word	0x00000002
        /*03b8*/ 	.word	0x00031800
        /*03bc*/ 	.short	0x010a
        /*03be*/ 	.byte	0xff
	.zero		1


	//   ....[40]....
        /*03c0*/ 	.word	0x00004de0
        /*03c4*/ 	.word	0x00000000
        /*03c8*/ 	.word	0x00031870
        /*03cc*/ 	.short	0x010a
        /*03ce*/ 	.byte	0xff
	.zero		1


	//   ....[41]....
        /*03d0*/ 	.word	0x00004e50
        /*03d4*/ 	.word	0x00000002
        /*03d8*/ 	.word	0x00031840
        /*03dc*/ 	.short	0x010a
        /*03de*/ 	.byte	0xff
	.zero		1


	//   ....[42]....
        /*03e0*/ 	.word	0x00004ec0
        /*03e4*/ 	.word	0x00000002
        /*03e8*/ 	.word	0x00031840
        /*03ec*/ 	.short	0x010a
        /*03ee*/ 	.byte	0xff
	.zero		1


	//   ....[43]....
        /*03f0*/ 	.word	0x00004f30
        /*03f4*/ 	.word	0x00000006
        /*03f8*/ 	.word	0x00031820
        /*03fc*/ 	.short	0x010a
        /*03fe*/ 	.byte	0xff
	.zero		1


	//   ....[44]....
        /*0400*/ 	.word	0x00004fa0
        /*0404*/ 	.word	0x00000006
        /*0408*/ 	.word	0x00031828
        /*040c*/ 	.short	0x010a
        /*040e*/ 	.byte	0xff
	.zero		1


	//   ....[45]....
        /*0410*/ 	.word	0x00005010
        /*0414*/ 	.word	0x00000006
        /*0418*/ 	.word	0x00031830
        /*041c*/ 	.short	0x010a
        /*041e*/ 	.byte	0xff
	.zero		1


	//   ....[46]....
        /*0420*/ 	.word	0x00005080
        /*0424*/ 	.word	0x00000006
        /*0428*/ 	.word	0x00031838
        /*042c*/ 	.short	0x010a
        /*042e*/ 	.byte	0xff
	.zero		1


	//   ....[47]....
        /*0430*/ 	.word	0x000050d0
        /*0434*/ 	.word	0x00000006
        /*0438*/ 	.word	0x00031820
        /*043c*/ 	.short	0x010a
        /*043e*/ 	.byte	0xff
	.zero		1


	//   ....[48]....
        /*0440*/ 	.word	0x00005120
        /*0444*/ 	.word	0x00000006
        /*0448*/ 	.word	0x00031828
        /*044c*/ 	.short	0x010a
        /*044e*/ 	.byte	0xff
	.zero		1


	//   ....[49]....
        /*0450*/ 	.word	0x00005170
        /*0454*/ 	.word	0x00000006
        /*0458*/ 	.word	0x00031830
        /*045c*/ 	.short	0x010a
        /*045e*/ 	.byte	0xff
	.zero		1


	//   ....[50]....
        /*0460*/ 	.word	0x000051c0
        /*0464*/ 	.word	0x00000006
        /*0468*/ 	.word	0x00031838
        /*046c*/ 	.short	0x010a
        /*046e*/ 	.byte	0xff
	.zero		1


	//   ....[51]....
        /*0470*/ 	.word	0x00005230
        /*0474*/ 	.word	0x00000006
        /*0478*/ 	.word	0x00031820
        /*047c*/ 	.short	0x010a
        /*047e*/ 	.byte	0xff
	.zero		1


	//   ....[52]....
        /*0480*/ 	.word	0x000052a0
        /*0484*/ 	.word	0x00000006
        /*0488*/ 	.word	0x00031828
        /*048c*/ 	.short	0x010a
        /*048e*/ 	.byte	0xff
	.zero		1


	//   ....[53]....
        /*0490*/ 	.word	0x00005310
        /*0494*/ 	.word	0x00000006
        /*0498*/ 	.word	0x00031830
        /*049c*/ 	.short	0x010a
        /*049e*/ 	.byte	0xff
	.zero		1


	//   ....[54]....
        /*04a0*/ 	.word	0x00005380
        /*04a4*/ 	.word	0x00000006
        /*04a8*/ 	.word	0x00031838
        /*04ac*/ 	.short	0x010a
        /*04ae*/ 	.byte	0xff
	.zero		1


	//   ....[55]....
        /*04b0*/ 	.word	0x000053d0
        /*04b4*/ 	.word	0x00000006
        /*04b8*/ 	.word	0x00031820
        /*04bc*/ 	.short	0x010a
        /*04be*/ 	.byte	0xff
	.zero		1


	//   ....[56]....
        /*04c0*/ 	.word	0x00005420
        /*04c4*/ 	.word	0x00000006
        /*04c8*/ 	.word	0x00031828
        /*04cc*/ 	.short	0x010a
        /*04ce*/ 	.byte	0xff
	.zero		1


	//   ....[57]....
        /*04d0*/ 	.word	0x00005470
        /*04d4*/ 	.word	0x00000006
        /*04d8*/ 	.word	0x00031830
        /*04dc*/ 	.short	0x010a
        /*04de*/ 	.byte	0xff
	.zero		1


	//   ....[58]....
        /*04e0*/ 	.word	0x000054c0
        /*04e4*/ 	.word	0x00000006
        /*04e8*/ 	.word	0x00031838
        /*04ec*/ 	.short	0x010a
        /*04ee*/ 	.byte	0xff
	.zero		1


	//   ....[59]....
        /*04f0*/ 	.word	0x00005520
        /*04f4*/ 	.word	0x00000003
        /*04f8*/ 	.word	0x00031860
        /*04fc*/ 	.short	0x010a
        /*04fe*/ 	.byte	0xff
	.zero		1


	//----- nvinfo : EIATTR_NUM_MBARRIERS
	.align		4
.L_57:
        /*0500*/ 	.byte	0x03, 0x38
        /*0502*/ 	.short	0x0010


	//----- nvinfo : EIATTR_EXIT_INSTR_OFFSETS
	.align		4
        /*0504*/ 	.byte	0x04, 0x1c
        /*0506*/ 	.short	(.L_59 - .L_58)


	//   ....[0]....
.L_58:
        /*0508*/ 	.word	0x00000830


	//   ....[1]....
        /*050c*/ 	.word	0x00000e10


	//   ....[2]....
        /*0510*/ 	.word	0x00000ef0


	//   ....[3]....
        /*0514*/ 	.word	0x000018d0


	//   ....[4]....
        /*0518*/ 	.word	0x00001940


	//   ....[5]....
        /*051c*/ 	.word	0x000034a0


	//   ....[6]....
        /*0520*/ 	.word	0x00003500


	//   ....[7]....
        /*0524*/ 	.word	0x00004b50


	//   ....[8]....
        /*0528*/ 	.word	0x00004d40


	//----- nvinfo : EIATTR_MAX_THREADS
	.align		4
.L_59:
        /*052c*/ 	.byte	0x04, 0x05
        /*052e*/ 	.short	(.L_61 - .L_60)
.L_60:
        /*0530*/ 	.word	0x00000100
        /*0534*/ 	.word	0x00000001
        /*0538*/ 	.word	0x00000001


	//----- nvinfo : EIATTR_CRS_STACK_SIZE
	.align		4
.L_61:
        /*053c*/ 	.byte	0x04, 0x1e
        /*053e*/ 	.short	(.L_63 - .L_62)
.L_62:
        /*0540*/ 	.word	0x00000000


	//----- nvinfo : EIATTR_CBANK_PARAM_SIZE
	.align		4
.L_63:
        /*0544*/ 	.byte	0x03, 0x19
        /*0546*/ 	.short	0x02c0


	//----- nvinfo : EIATTR_PARAM_CBANK
	.align		4
        /*0548*/ 	.byte	0x04, 0x0a
        /*054a*/ 	.short	(.L_65 - .L_64)
	.align		4
.L_64:
        /*054c*/ 	.word	index@(.nv.constant0._ZN9deep_gemm24sm100_fp8_gemm_1d1d_implILN4cute4UMMA5MajorE0ELS3_0ELj0ELj7168ELj2048ELj128ELj192ELj128ELj64ELj128ELj128ELj128ELj4ELj128ELj128ELj1ELb0ELj143ELNS_8GemmTypeE1ELb0EN7cutlass10bfloat16_tENS_16EpilogueIdentityEEEvPijjj14CUtensorMap_stS9_S9_S9_S9_)
        /*0550*/ 	.short	0x0380
        /*0552*/ 	.short	0x02c0


	//----- nvinfo : EIATTR_SW_WAR
	.align		4
.L_65:
        /*0554*/ 	.byte	0x04, 0x36
        /*0556*/ 	.short	(.L_67 - .L_66)
.L_66:
        /*0558*/ 	.word	0x00000008
.L_67:


//--------------------- .nv.compat                --------------------------
	.section	.nv.compat,"",@"SHT_CUDA_COMPAT_INFO"
	.align	4
        /*0000*/ 	.byte	0x02, 0x02, 0x02, 0x00, 0x02, 0x05, 0x05, 0x00, 0x02, 0x03, 0x01, 0x00, 0x02, 0x06, 0x01, 0x00


//--------------------- .nv.callgraph             --------------------------
	.section	.nv.callgraph,"",@"SHT_CUDA_CALLGRAPH"
	.align	4
	.sectionentsize	8
	.align		4
        /*0000*/ 	.word	0x00000000
	.align		4
        /*0004*/ 	.word	0xffffffff
	.align		4
        /*0008*/ 	.word	0x00000000
	.align		4
        /*000c*/ 	.word	0xfffffffe
	.align		4
        /*0010*/ 	.word	0x00000000
	.align		4
        /*0014*/ 	.word	0xfffffffd
	.align		4
        /*0018*/ 	.word	0x00000000
	.align		4
        /*001c*/ 	.word	0xfffffffc


//--------------------- .nv.constant4             --------------------------
	.section	.nv.constant4,"a",@progbits
	.align	8
	.align		8
.nv.constant4:
        /*0000*/ 	.dword	_ZN47_INTERNAL_bf2a9431_9_kernel_cu_6eaa83be_28934124cuda3std3__45__cpo5beginE
	.align		8
        /*0008*/ 	.dword	_ZN47_INTERNAL_bf2a9431_9_kernel_cu_6eaa83be_28934124cuda3std3__45__cpo3endE
	.align		8
        /*0010*/ 	.dword	_ZN47_INTERNAL_bf2a9431_9_kernel_cu_6eaa83be_28934124cuda3std3__45__cpo6cbeginE
	.align		8
        /*0018*/ 	.dword	_ZN47_INTERNAL_bf2a9431_9_kernel_cu_6eaa83be_28934124cuda3std3__45__cpo4cendE
	.align		8
        /*0020*/ 	.dword	_ZN47_INTERNAL_bf2a9431_9_kernel_cu_6eaa83be_28934124cuda3std3__449_GLOBAL__N__bf2a9431_9_kernel_cu_6eaa83be_28934126ignoreE
	.align		8
        /*0028*/ 	.dword	_ZN47_INTERNAL_bf2a9431_9_kernel_cu_6eaa83be_28934124cuda3std3__419piecewise_constructE
	.align		8
        /*0030*/ 	.dword	_ZN47_INTERNAL_bf2a9431_9_kernel_cu_6eaa83be_28934124cuda3std3__48in_placeE
	.align		8
        /*0038*/ 	.dword	_ZN47_INTERNAL_bf2a9431_9_kernel_cu_6eaa83be_28934124cuda3std6ranges3__45__cpo4swapE
	.align		8
        /*0040*/ 	.dword	_ZN47_INTERNAL_bf2a9431_9_kernel_cu_6eaa83be_28934124cuda3std6ranges3__45__cpo9iter_moveE
	.align		8
        /*0048*/ 	.dword	_ZN47_INTERNAL_bf2a9431_9_kernel_cu_6eaa83be_28934124cute7productE
	.align		8
        /*0050*/ 	.dword	_ZN47_INTERNAL_bf2a9431_9_kernel_cu_6eaa83be_28934124cute1_E


//--------------------- .text._ZN9deep_gemm24sm100_fp8_gemm_1d1d_implILN4cute4UMMA5MajorE0ELS3_0ELj0ELj7168ELj2048ELj128ELj192ELj128ELj64ELj128ELj128ELj128ELj4ELj128ELj128ELj1ELb0ELj143ELNS_8GemmTypeE1ELb0EN7cutlass10bfloat16_tENS_16EpilogueIdentityEEEvPijjj14CUtensorMap_stS9_S9_S9_S9_ --------------------------
	.section	.text._ZN9deep_gemm24sm100_fp8_gemm_1d1d_implILN4cute4UMMA5MajorE0ELS3_0ELj0ELj7168ELj2048ELj128ELj192ELj128ELj64ELj128ELj128ELj128ELj4ELj128ELj128ELj1ELb0ELj143ELNS_8GemmTypeE1ELb0EN7cutlass10bfloat16_tENS_16EpilogueIdentityEEEvPijjj14CUtensorMap_stS9_S9_S9_S9_,"ax",@progbits
	.align	128
        .global         _ZN9deep_gemm24sm100_fp8_gemm_1d1d_implILN4cute4UMMA5MajorE0ELS3_0ELj0ELj7168ELj2048ELj128ELj192ELj128ELj64ELj128ELj128ELj128ELj4ELj128ELj128ELj1ELb0ELj143ELNS_8GemmTypeE1ELb0EN7cutlass10bfloat16_tENS_16EpilogueIdentityEEEvPijjj14CUtensorMap_stS9_S9_S9_S9_
        .type           _ZN9deep_gemm24sm100_fp8_gemm_1d1d_implILN4cute4UMMA5MajorE0ELS3_0ELj0ELj7168ELj2048ELj128ELj192ELj128ELj64ELj128ELj128ELj128ELj4ELj128ELj128ELj1ELb0ELj143ELNS_8GemmTypeE1ELb0EN7cutlass10bfloat16_tENS_16EpilogueIdentityEEEvPijjj14CUtensorMap_stS9_S9_S9_S9_,@function
        .size           _ZN9deep_gemm24sm100_fp8_gemm_1d1d_implILN4cute4UMMA5MajorE0ELS3_0ELj0ELj7168ELj2048ELj128ELj192ELj128ELj64ELj128ELj128ELj128ELj4ELj128ELj128ELj1ELb0ELj143ELNS_8GemmTypeE1ELb0EN7cutlass10bfloat16_tENS_16EpilogueIdentityEEEvPijjj14CUtensorMap_stS9_S9_S9_S9_,(.L_x_88 - _ZN9deep_gemm24sm100_fp8_gemm_1d1d_implILN4cute4UMMA5MajorE0ELS3_0ELj0ELj7168ELj2048ELj128ELj192ELj128ELj64ELj128ELj128ELj128ELj4ELj128ELj128ELj1ELb0ELj143ELNS_8GemmTypeE1ELb0EN7cutlass10bfloat16_tENS_16EpilogueIdentityEEEvPijjj14CUtensorMap_stS9_S9_S9_S9_)
        .other          _ZN9deep_gemm24sm100_fp8_gemm_1d1d_implILN4cute4UMMA5MajorE0ELS3_0ELj0ELj7168ELj2048ELj128ELj192ELj128ELj64ELj128ELj128ELj128ELj4ELj128ELj128ELj1ELb0ELj143ELNS_8GemmTypeE1ELb0EN7cutlass10bfloat16_tENS_16EpilogueIdentityEEEvPijjj14CUtensorMap_stS9_S9_S9_S9_,@"STO_CUDA_ENTRY STV_DEFAULT"
_ZN9deep_gemm24sm100_fp8_gemm_1d1d_implILN4cute4UMMA5MajorE0ELS3_0ELj0ELj7168ELj2048ELj128ELj192ELj128ELj64ELj128ELj128ELj128ELj4ELj128ELj128ELj1ELb0ELj143ELNS_8GemmTypeE1ELb0EN7cutlass10bfloat16_tENS_16EpilogueIdentityEEEvPijjj14CUtensorMap_stS9_S9_S9_S9_:
.text._ZN9deep_gemm24sm100_fp8_gemm_1d1d_implILN4cute4UMMA5MajorE0ELS3_0ELj0ELj7168ELj2048ELj128ELj192ELj128ELj64ELj128ELj128ELj128ELj4ELj128ELj128ELj1ELb0ELj143ELNS_8GemmTypeE1ELb0EN7cutlass10bfloat16_tENS_16EpilogueIdentityEEEvPijjj14CUtensorMap_stS9_S9_S9_S9_:
[----:B------:R-:W1:Y:S01]  /*0000*/  LDC R1, c[0x0][0x37c] ;  /* 0x0000df00ff017b82 */ /* 0x000e620000000800 */
[----:B------:R-:W2:Y:S02]  /*0010*/  S2R R0, SR_TID.X ;  /* 0x0000000000007919 */ /* 0x000ea40000002100 */
[----:B--2---:R-:W-:-:S05]  /*0020*/  SHF.R.U32.HI R0, RZ, 0x5, R0 ;  /* 0x00000005ff007819 */ /* 0x004fca0000011600 */
[----:B------:R-:W2:Y:S02]  /*0030*/  SHFL.IDX PT, R21, R0, RZ, 0x1f ;  /* 0x00001fff00157589 */ /* 0x000ea400000e0000 */
[----:B--2---:R-:W-:-:S13]  /*0040*/  ISETP.NE.AND P0, PT, R21, 0x2, PT ;  /* 0x000000021500780c */ /* 0x004fda0003f05270 */
[----:B-1----:R-:W-:Y:S05]  /*0050*/  @!P0 BRA `(.L_x_0) ;  /* 0x0000000400008947 */ /* 0x002fea0003800000 */
[----:B------:R-:W-:-:S13]  /*0060*/  ISETP.NE.AND P0, PT, R21, 0x1, PT ;  /* 0x000000011500780c */ /* 0x000fda0003f05270 */
[----:B------:R-:W-:Y:S05]  /*0070*/  @!P0 BRA `(.L_x_1) ;  /* 0x0000000000608947 */ /* 0x000fea0003800000 */
[----:B------:R-:W-:-:S13]  /*0080*/  ISETP.NE.AND P0, PT, R21, RZ, PT ;  /* 0x000000ff1500720c */ /* 0x000fda0003f05270 */
[----:B------:R-:W-:Y:S05]  /*0090*/  @P0 BRA `(.L_x_2) ;  /* 0x0000000400a80947 */ /* 0x000fea0003800000 */
[----:B------:R-:W-:Y:S01]  /*00a0*/  ELECT P0, URZ, PT ;  /* 0x0000000000ff782f */ /* 0x000fe20003800000 */
[----:B------:R-:W-:-:S12]  /*00b0*/  BSSY.RECONVERGENT B0, `(.L_x_3) ;  /* 0x0000013000007945 */ /* 0x000fd80003800200 */
[----:B------:R-:W-:Y:S05]  /*00c0*/  @!P0 BRA `(.L_x_4) ;  /* 0x0000000000448947 */ /* 0x000fea0003800000 */
[----:B------:R-:W1:Y:S02]  /*00d0*/  LDCU.64 UR4, c[0x0][0x348] ;  /* 0x00006900ff0477ac */ /* 0x000e640008000a00 */
[----:B-1----:R-:W-:Y:S02]  /*00e0*/  UIADD3 UR12, UP4, UPT, UR4, 0x40, URZ ;  /* 0x00000040040c7890 */ /* 0x002fe4000ff9e0ff */
[----:B------:R-:W-:Y:S02]  /*00f0*/  UIADD3 UR10, UP3, UPT, UR4, 0xc0, URZ ;  /* 0x000000c0040a7890 */ /* 0x000fe4000ff7e0ff */
[----:B------:R-:W-:Y:S02]  /*0100*/  UIADD3 UR8, UP2, UPT, UR4, 0x140, URZ ;  /* 0x0000014004087890 */ /* 0x000fe4000ff5e0ff */
[----:B------:R-:W-:Y:S02]  /*0110*/  UIADD3 UR6, UP1, UPT, UR4, 0x1c0, URZ ;  /* 0x000001c004067890 */ /* 0x000fe4000ff3e0ff */
[----:B------:R-:W-:-:S02]  /*0120*/  UIADD3 UR4, UP0, UPT, UR4, 0x240, URZ ;  /* 0x0000024004047890 */ /* 0x000fc4000ff1e0ff */
[----:B------:R-:W-:Y:S02]  /*0130*/  UIADD3.X UR13, UPT, UPT, URZ, UR5, URZ, UP4, !UPT ;  /* 0x00000005ff0d7290 */ /* 0x000fe4000a7fe4ff */
[----:B------:R-:W-:Y:S02]  /*0140*/  UIADD3.X UR11, UPT, UPT, URZ, UR5, URZ, UP3, !UPT ;  /* 0x00000005ff0b7290 */ /* 0x000fe40009ffe4ff */
[----:B------:R-:W-:Y:S02]  /*0150*/  UIADD3.X UR9, UPT, UPT, URZ, UR5, URZ, UP2, !UPT ;  /* 0x00000005ff097290 */ /* 0x000fe400097fe4ff */
[----:B------:R-:W-:Y:S02]  /*0160*/  UIADD3.X UR7, UPT, UPT, URZ, UR5, URZ, UP1, !UPT ;  /* 0x00000005ff077290 */ /* 0x000fe40008ffe4ff */
[----:B------:R-:W-:Y:S01]  /*0170*/  UIADD3.X UR5, UPT, UPT, URZ, UR5, URZ, UP0, !UPT ;  /* 0x00000005ff057290 */ /* 0x000fe200087fe4ff */
[----:B------:R1:W-:Y:S02]  /*0180*/  UTMACCTL.PF [UR12] ;  /* 0x000000000c0079b9 */ /* 0x0003e40008040000 */
[----:B------:R1:W-:Y:S02]  /*0190*/  UTMACCTL.PF [UR10] ;  /* 0x000000000a0079b9 */ /* 0x0003e40008040000 */
[----:B------:R1:W-:Y:S02]  /*01a0*/  UTMACCTL.PF [UR8] ;  /* 0x00000000080079b9 */ /* 0x0003e40008040000 */
[----:B------:R1:W-:Y:S02]  /*01b0*/  UTMACCTL.PF [UR6] ;  /* 0x00000000060079b9 */ /* 0x0003e40008040000 */
[----:B------:R1:W-:Y:S02]  /*01c0*/  UTMACCTL.PF [UR4] ;  /* 0x00000000040079b9 */ /* 0x0003e40008040000 */
[----:B-1----:R-:W-:Y:S01]  /*01d0*/  NOP ;  /* 0x0000000000007918 */ /* 0x002fe20000000000 */
.L_x_4:
[----:B------:R-:W-:Y:S05]  /*01e0*/  BSYNC.RECONVERGENT B0 ;  /* 0x0000000000007941 */ /* 0x000fea0003800200 */
.L_x_3:
[----:B------:R-:W-:Y:S05]  /*01f0*/  BRA `(.L_x_2) ;  /* 0x0000000400507947 */ /* 0x000fea0003800000 */
.L_x_1:
[----:B------:R-:W-:Y:S01]  /*0200*/  ELECT P0, URZ, PT ;  /* 0x0000000000ff782f */ /* 0x000fe20003800000 */
[----:B------:R-:W-:-:S12]  /*0210*/  BSSY.RECONVERGENT B0, `(.L_x_5) ;  /* 0x0000023000007945 */ /* 0x000fd80003800200 */
[----:B------:R-:W-:Y:S05]  /*0220*/  @!P0 BRA `(.L_x_6) ;  /* 0x0000000000848947 */ /* 0x000fea0003800000 */
[----:B------:R-:W1:Y:S01]  /*0230*/  S2UR UR5, SR_CgaCtaId ;  /* 0x00000000000579c3 */ /* 0x000e620000008800 */
[----:B------:R-:W-:Y:S01]  /*0240*/  UMOV UR7, 0x400 ;  /* 0x0000040000077882 */ /* 0x000fe20000000000 */
[----:B------:R-:W-:Y:S01]  /*0250*/  UMOV UR6, 0x1 ;  /* 0x0000000100067882 */ /* 0x000fe20000000000 */
[----:B------:R-:W-:Y:S02]  /*0260*/  UMOV UR4, 0x20 ;  /* 0x0000002000047882 */ /* 0x000fe40000000000 */
[----:B------:R-:W-:-:S04]  /*0270*/  UIADD3 UR8, UPT, UPT, -UR4, 0x100000, URZ ;  /* 0x0010000004087890 */ /* 0x000fc8000fffe1ff */
[----:B------:R-:W-:Y:S02]  /*0280*/  USHF.L.U32 UR9, UR8, 0xb, URZ ;  /* 0x0000000b08097899 */ /* 0x000fe400080006ff */
[----:B------:R-:W-:Y:S01]  /*0290*/  USHF.L.U32 UR8, UR8, 0x1, URZ ;  /* 0x0000000108087899 */ /* 0x000fe200080006ff */
[----:B------:R-:W-:Y:S02]  /*02a0*/  UMOV UR4, 0x80 ;  /* 0x0000008000047882 */ /* 0x000fe40000000000 */
[----:B------:R-:W-:-:S04]  /*02b0*/  UIADD3 UR10, UPT, UPT, -UR4, 0x100000, URZ ;  /* 0x00100000040a7890 */ /* 0x000fc8000fffe1ff */
[----:B------:R-:W-:Y:S02]  /*02c0*/  USHF.L.U32 UR11, UR10, 0xb, URZ ;  /* 0x0000000b0a0b7899 */ /* 0x000fe400080006ff */
[----:B------:R-:W-:Y:S02]  /*02d0*/  USHF.L.U32 UR10, UR10, 0x1, URZ ;  /* 0x000000010a0a7899 */ /* 0x000fe400080006ff */
[----:B-1----:R-:W-:Y:S02]  /*02e0*/  ULEA UR5, UR5, UR7, 0x18 ;  /* 0x0000000705057291 */ /* 0x002fe4000f8ec0ff */
[----:B------:R-:W-:-:S04]  /*02f0*/  UIADD3 UR6, UPT, UPT, -UR6, 0x100000, URZ ;  /* 0x0010000006067890 */ /* 0x000fc8000fffe1ff */
[----:B------:R-:W-:Y:S02]  /*0300*/  USHF.L.U32 UR7, UR6, 0xb, URZ ;  /* 0x0000000b06077899 */ /* 0x000fe400080006ff */
[----:B------:R-:W-:Y:S01]  /*0310*/  USHF.L.U32 UR6, UR6, 0x1, URZ ;  /* 0x0000000106067899 */ /* 0x000fe200080006ff */
[----:B------:R-:W1:Y:S11]  /*0320*/  FENCE.VIEW.ASYNC.S ;  /* 0x00000000000073c6 */ /* 0x000e760000000000 */
[----:B-1----:R1:W2:Y:S01]  /*0330*/  SYNCS.EXCH.64 URZ, [UR5+0x31800], UR6 ;  /* 0x0318000605ff75b2 */ /* 0x0022a20008000100 */
[----:B------:R1:W3:Y:S01]  /*0340*/  SYNCS.EXCH.64 URZ, [UR5+0x31820], UR6 ;  /* 0x0318200605ff75b2 */ /* 0x0002e20008000100 */
[----:B------:R1:W4:Y:S01]  /*0350*/  SYNCS.EXCH.64 URZ, [UR5+0x31840], UR8 ;  /* 0x0318400805ff75b2 */ /* 0x0003220008000100 */
[----:B------:R1:W1:Y:S01]  /*0360*/  SYNCS.EXCH.64 URZ, [UR5+0x31808], UR6 ;  /* 0x0318080605ff75b2 */ /* 0x0002620008000100 */
        /* <DEDUP_REMOVED lines=12> */
[----:B------:R-:W-:Y:S01]  /*0430*/  NOP ;  /* 0x0000000000007918 */ /* 0x000fe20000000000 */
.L_x_6:
[----:B-1----:R-:W-:Y:S05]  /*0440*/  BSYNC.RECONVERGENT B0 ;  /* 0x0000000000007941 */ /* 0x002fea0003800200 */
.L_x_5:
[----:B------:R-:W-:Y:S05]  /*0450*/  BRA `(.L_x_2) ;  /* 0x0000000000b87947 */ /* 0x000fea0003800000 */
.L_x_0:
[----:B------:R-:W1:Y:S01]  /*0460*/  S2UR UR6, SR_CgaCtaId ;  /* 0x00000000000679c3 */ /* 0x000e620000008800 */
[----:B------:R-:W-:Y:S01]  /*0470*/  NOP ;  /* 0x0000000000007918 */ /* 0x000fe20000000000 */
[----:B------:R-:W-:Y:S01]  /*0480*/  UMOV UR4, 0x40 ;  /* 0x0000004000047882 */ /* 0x000fe20000000000 */
[----:B------:R-:W-:Y:S01]  /*0490*/  UMOV UR5, 0x400 ;  /* 0x0000040000057882 */ /* 0x000fe20000000000 */
[----:B-1----:R-:W-:Y:S02]  /*04a0*/  ULEA UR4, UR6, UR4, 0x18 ;  /* 0x0000000406047291 */ /* 0x002fe4000f8ec0ff */
[----:B------:R-:W-:-:S07]  /*04b0*/  ULEA UR5, UR6, UR5, 0x18 ;  /* 0x0000000506057291 */ /* 0x000fce000f8ec0ff */
[----:B------:R-:W1:Y:S02]  /*04c0*/  LDS.U8 R0, [UR4] ;  /* 0x00000004ff007984 */ /* 0x000e640008000000 */
[----:B-1----:R-:W-:-:S13]  /*04d0*/  ISETP.NE.AND P0, PT, R0, RZ, PT ;  /* 0x000000ff0000720c */ /* 0x002fda0003f05270 */
[----:B------:R-:W-:Y:S05]  /*04e0*/  @P0 BRA `(.L_x_7) ;  /* 0x00000000007c0947 */ /* 0x000fea0003800000 */
[----:B------:R-:W-:-:S13]  /*04f0*/  ELECT P0, URZ, PT ;  /* 0x0000000000ff782f */ /* 0x000fda0003800000 */
[----:B------:R-:W-:Y:S05]  /*0500*/  @!P0 BRA `(.L_x_8) ;  /* 0x0000000000848947 */ /* 0x000fea0003800000 */
[----:B------:R-:W-:Y:S01]  /*0510*/  UMOV UR4, 0x10 ;  /* 0x0000001000047882 */ /* 0x000fe20000000000 */
[----:B------:R-:W-:-:S04]  /*0520*/  IMAD.MOV.U32 R2, RZ, RZ, 0xffff ;  /* 0x0000ffffff027424 */ /* 0x000fc800078e00ff */
[----:B------:R-:W-:Y:S04]  /*0530*/  DEPBAR.LE SB1, 0x36 ;  /* 0x00009d800000791a */ /* 0x000fe80000000000 */
[----:B------:R-:W1:Y:S02]  /*0540*/  UTCATOMSWS.FIND_AND_SET.ALIGN UP0, UR4, UR4 ;  /* 0x00000004000475e3 */ /* 0x000e640008000800 */
[----:B-1----:R-:W-:Y:S01]  /*0550*/  PLOP3.LUT P0, PT, PT, PT, UP0, 0x80, 0x8 ;  /* 0x000000000008781c */ /* 0x002fe20003f0f008 */
[----:B------:R-:W-:-:S03]  /*0560*/  IMAD.U32 R4, RZ, RZ, UR4 ;  /* 0x00000004ff047e24 */ /* 0x000fc6000f8e00ff */
[----:B------:R-:W-:-:S04]  /*0570*/  SEL R0, RZ, 0xffffffff, !P0 ;  /* 0xffffffffff007807 */ /* 0x000fc80004000000 */
[----:B------:R-:W-:Y:S01]  /*0580*/  ISETP.NE.AND P0, PT, R0, RZ, PT ;  /* 0x000000ff0000720c */ /* 0x000fe20003f05270 */
[----:B------:R-:W-:-:S12]  /*0590*/  IMAD.MOV.U32 R0, RZ, RZ, 0x1 ;  /* 0x00000001ff007424 */ /* 0x000fd800078e00ff */
[----:B------:R-:W-:Y:S05]  /*05a0*/  @P0 BRA `(.L_x_9) ;  /* 0x0000000000240947 */ /* 0x000fea0003800000 */
.L_x_10:
[----:B------:R-:W-:Y:S05]  /*05b0*/  NANOSLEEP 0x64 ;  /* 0x000000640000795d */ /* 0x000fea0003800000 */
[----:B------:R-:W-:-:S05]  /*05c0*/  UMOV UR4, 0x10 ;  /* 0x0000001000047882 */ /* 0x000fca0000000000 */
[----:B------:R-:W-:Y:S04]  /*05d0*/  DEPBAR.LE SB1, 0x36 ;  /* 0x00009d800000791a */ /* 0x000fe80000000000 */
[----:B------:R-:W1:Y:S02]  /*05e0*/  UTCATOMSWS.FIND_AND_SET.ALIGN UP0, UR4, UR4 ;  /* 0x00000004000475e3 */ /* 0x000e640008000800 */
[----:B-1----:R-:W-:Y:S01]  /*05f0*/  PLOP3.LUT P0, PT, PT, PT, UP0, 0x80, 0x8 ;  /* 0x000000000008781c */ /* 0x002fe20003f0f008 */
[----:B------:R-:W-:-:S03]  /*0600*/  IMAD.U32 R4, RZ, RZ, UR4 ;  /* 0x00000004ff047e24 */ /* 0x000fc6000f8e00ff */
[----:B------:R-:W-:-:S04]  /*0610*/  SEL R3, RZ, 0xffffffff, !P0 ;  /* 0xffffffffff037807 */ /* 0x000fc80004000000 */
[----:B------:R-:W-:-:S13]  /*0620*/  ISETP.NE.AND P0, PT, R3, RZ, PT ;  /* 0x000000ff0300720c */ /* 0x000fda0003f05270 */
[----:B------:R-:W-:Y:S05]  /*0630*/  @!P0 BRA `(.L_x_10) ;  /* 0xfffffffc00dc8947 */ /* 0x000fea000383ffff */
.L_x_9:
[----:B------:R-:W-:Y:S01]  /*0640*/  VIADD R3, R4, 0x10 ;  /* 0x0000001004037836 */ /* 0x000fe20000000000 */
[----:B------:R-:W-:Y:S01]  /*0650*/  UMOV UR4, 0x50 ;  /* 0x0000005000047882 */ /* 0x000fe20000000000 */
[----:B------:R-:W-:Y:S01]  /*0660*/  SHF.L.U32 R2, R2, R4, RZ ;  /* 0x0000000402027219 */ /* 0x000fe200000006ff */
[----:B------:R-:W-:Y:S01]  /*0670*/  ULEA UR4, UR6, UR4, 0x18 ;  /* 0x0000000406047291 */ /* 0x000fe2000f8ec0ff */
[----:B------:R-:W-:Y:S01]  /*0680*/  IMAD.SHL.U32 R4, R4, 0x20, RZ ;  /* 0x0000002004047824 */ /* 0x000fe200078e00ff */
[----:B------:R-:W-:-:S04]  /*0690*/  SHF.L.U32 R0, R0, R3, RZ ;  /* 0x0000000300007219 */ /* 0x000fc800000006ff */
[----:B------:R-:W-:-:S05]  /*06a0*/  LOP3.LUT R0, R0, R2, RZ, 0xfc, !PT ;  /* 0x0000000200007212 */ /* 0x000fca00078efcff */
[----:B------:R1:W-:Y:S04]  /*06b0*/  ATOMS.OR RZ, [UR4], R0 ;  /* 0x00000000ffff798c */ /* 0x0003e8000b000004 */
[----:B------:R1:W-:Y:S01]  /*06c0*/  STS [UR5+0x31880], R4 ;  /* 0x03188004ff007988 */ /* 0x0003e20008000805 */
[----:B------:R-:W-:Y:S05]  /*06d0*/  BRA `(.L_x_8) ;  /* 0x0000000000107947 */ /* 0x000fea0003800000 */
.L_x_7:
[----:B------:R-:W-:Y:S02]  /*06e0*/  MOV R0, 0xffffffff ;  /* 0xffffffff00007802 */ /* 0x000fe40000000f00 */
[----:B------:R-:W-:-:S03]  /*06f0*/  MOV R2, 0x720 ;  /* 0x0000072000027802 */ /* 0x000fc60000000f00 */
[----:B------:R1:W-:Y:S04]  /*0700*/  STS [UR5+0x31880], R0 ;  /* 0x03188000ff007988 */ /* 0x0003e80008000805 */
[----:B-1----:R-:W-:Y:S05]  /*0710*/  CALL.REL.NOINC `($__internal_1_$__cuda_sm10x_tcgen05_guardrail_trap_phase_invalid_during_alloc) ;  /* 0x0000004c00a07944 */ /* 0x002fea0003c00000 */
.L_x_8:
[----:B------:R-:W-:Y:S05]  /*0720*/  WARPSYNC.ALL ;  /* 0x0000000000007948 */ /* 0x000fea0003800000 */
[----:B------:R-:W-:Y:S01]  /*0730*/  NOP ;  /* 0x0000000000007918 */ /* 0x000fe20000000000 */
.L_x_2:
[----:B------:R-:W5:Y:S01]  /*0740*/  LDC R2, c[0x0][0x388] ;  /* 0x0000e200ff027b82 */ /* 0x000f620000000800 */
[----:B-1----:R-:W1:Y:S07]  /*0750*/  S2R R0, SR_LANEID ;  /* 0x0000000000007919 */ /* 0x002e6e0000000000 */
[----:B--234-:R-:W-:Y:S01]  /*0760*/  BAR.SYNC.DEFER_BLOCKING 0x0 ;  /* 0x0000000000007b1d */ /* 0x01cfe20000010000 */
[----:B------:R-:W-:Y:S02]  /*0770*/  ISETP.NE.AND P0, PT, R21, RZ, PT ;  /* 0x000000ff1500720c */ /* 0x000fe40003f05270 */
[----:B-----5:R-:W-:-:S04]  /*0780*/  IADD3 R2, PT, PT, R2, 0x7f, RZ ;  /* 0x0000007f02027810 */ /* 0x020fc80007ffe0ff */
[----:B------:R-:W-:-:S05]  /*0790*/  SHF.R.U32.HI R20, RZ, 0x7, R2 ;  /* 0x00000007ff147819 */ /* 0x000fca0000011602 */
[----:B------:R-:W-:Y:S02]  /*07a0*/  IMAD R3, R20, 0x26, RZ ;  /* 0x0000002614037824 */ /* 0x000fe400078e02ff */
[----:B-1----:R-:W-:Y:S05]  /*07b0*/  @!P0 BRA `(.L_x_11) ;  /* 0x0000001000508947 */ /* 0x002fea0003800000 */
[----:B------:R-:W-:Y:S01]  /*07c0*/  ISETP.NE.AND P0, PT, R21, 0x1, PT ;  /* 0x000000011500780c */ /* 0x000fe20003f05270 */
[----:B------:R-:W1:-:S12]  /*07d0*/  S2UR UR5, SR_CgaCtaId ;  /* 0x00000000000579c3 */ /* 0x000e580000008800 */
[----:B------:R-:W-:Y:S05]  /*07e0*/  @!P0 BRA `(.L_x_12) ;  /* 0x0000000400948947 */ /* 0x000fea0003800000 */
[----:B------:R-:W-:-:S13]  /*07f0*/  ISETP.NE.AND P0, PT, R21, 0x2, PT ;  /* 0x000000021500780c */ /* 0x000fda0003f05270 */
[----:B------:R-:W-:Y:S05]  /*0800*/  @P0 BRA `(.L_x_13) ;  /* 0x0000002c00340947 */ /* 0x000fea0003800000 */
[----:B------:R-:W2:Y:S02]  /*0810*/  S2UR UR4, SR_CTAID.X ;  /* 0x00000000000479c3 */ /* 0x000ea40000002500 */
[----:B--2---:R-:W-:-:S13]  /*0820*/  ISETP.LE.U32.AND P0, PT, R3, UR4, PT ;  /* 0x0000000403007c0c */ /* 0x004fda000bf03070 */
[----:B-1----:R-:W-:Y:S05]  /*0830*/  @P0 EXIT ;  /* 0x000000000000094d */ /* 0x002fea0003800000 */
[----:B------:R-:W-:Y:S01]  /*0840*/  ULOP3.LUT UR4, URZ, UR4, URZ, 0x33, !UPT ;  /* 0x00000004ff047292 */ /* 0x000fe2000f8e33ff */
[----:B------:R-:W-:Y:S01]  /*0850*/  SHF.R.U32.HI R20, RZ, 0x3, R0 ;  /* 0x00000003ff147819 */ /* 0x000fe20000011600 */
[----:B------:R-:W-:Y:S02]  /*0860*/  HFMA2 R15, -RZ, RZ, 0, 0 ;  /* 0x00000000ff0f7431 */ /* 0x000fe400000001ff */
[----:B------:R-:W-:Y:S01]  /*0870*/  IMAD.MOV.U32 R16, RZ, RZ, RZ ;  /* 0x000000ffff107224 */ /* 0x000fe200078e00ff */
[----:B------:R-:W-:Y:S01]  /*0880*/  UMOV UR5, URZ ;  /* 0x000000ff00057c82 */ /* 0x000fe20008000000 */
[C---:B------:R-:W-:Y:S01]  /*0890*/  LOP3.LUT R19, R20.reuse, 0x1, RZ, 0x3c, !PT ;  /* 0x0000000114137812 */ /* 0x040fe200078e3cff */
[C---:B------:R-:W-:Y:S01]  /*08a0*/  IMAD.SHL.U32 R21, R20.reuse, 0x20, RZ ;  /* 0x0000002014157824 */ /* 0x040fe200078e00ff */
[C---:B------:R-:W-:Y:S01]  /*08b0*/  LOP3.LUT R18, R20.reuse, 0x2, RZ, 0x3c, !PT ;  /* 0x0000000214127812 */ /* 0x040fe200078e3cff */
[----:B------:R-:W-:Y:S01]  /*08c0*/  VIADD R25, R3, UR4 ;  /* 0x0000000403197c36 */ /* 0x000fe20008000000 */
[----:B------:R-:W-:Y:S01]  /*08d0*/  LOP3.LUT R17, R20, 0x3, RZ, 0x3c, !PT ;  /* 0x0000000314117812 */ /* 0x000fe200078e3cff */
[----:B------:R-:W-:Y:S01]  /*08e0*/  IMAD R20, R0, 0x4, R20 ;  /* 0x0000000400147824 */ /* 0x000fe200078e0214 */
[----:B------:R-:W-:Y:S01]  /*08f0*/  LOP3.LUT R23, R21, 0x20, RZ, 0x3c, !PT ;  /* 0x0000002015177812 */ /* 0x000fe200078e3cff */
[----:B------:R-:W-:Y:S01]  /*0900*/  IMAD.HI.U32 R25, R25, -0x1ada67d5, RZ ;  /* 0xe525982b19197827 */ /* 0x000fe200078e00ff */
[----:B------:R-:W-:-:S02]  /*0910*/  LOP3.LUT R22, R21, 0x40, RZ, 0x3c, !PT ;  /* 0x0000004015167812 */ /* 0x000fc400078e3cff */
[CC--:B------:R-:W-:Y:S01]  /*0920*/  IADD3 R24, PT, PT, R21.reuse, R0.reuse, RZ ;  /* 0x0000000015187210 */ /* 0x0c0fe20007ffe0ff */
[C---:B------:R-:W-:Y:S01]  /*0930*/  IMAD R19, R0.reuse, 0x4, R19 ;  /* 0x0000000400137824 */ /* 0x040fe200078e0213 */
[----:B------:R-:W-:Y:S01]  /*0940*/  LOP3.LUT R21, R21, 0x60, RZ, 0x3c, !PT ;  /* 0x0000006015157812 */ /* 0x000fe200078e3cff */
[C---:B------:R-:W-:Y:S01]  /*0950*/  IMAD R18, R0.reuse, 0x4, R18 ;  /* 0x0000000400127824 */ /* 0x040fe200078e0212 */
[----:B------:R-:W-:Y:S01]  /*0960*/  LEA R17, R0, R17, 0x2 ;  /* 0x0000001100117211 */ /* 0x000fe200078e10ff */
[--C-:B------:R-:W-:Y:S01]  /*0970*/  IMAD.IADD R23, R23, 0x1, R0.reuse ;  /* 0x0000000117177824 */ /* 0x100fe200078e0200 */
[----:B------:R-:W-:Y:S01]  /*0980*/  IADD3 R21, PT, PT, R21, R0, RZ ;  /* 0x0000000015157210 */ /* 0x000fe20007ffe0ff */
[----:B------:R-:W-:Y:S01]  /*0990*/  IMAD.IADD R22, R22, 0x1, R0 ;  /* 0x0000000116167824 */ /* 0x000fe200078e0200 */
[----:B------:R-:W-:-:S07]  /*09a0*/  SHF.R.U32.HI R25, RZ, 0x7, R25 ;  /* 0x00000007ff197819 */ /* 0x000fce0000011619 */
.L_x_17:
[----:B------:R-:W1:Y:S01]  /*09b0*/  S2R R0, SR_CgaCtaId ;  /* 0x0000000000007919 */ /* 0x000e620000008800 */
[----:B------:R-:W-:Y:S01]  /*09c0*/  MOV R2, 0x400 ;  /* 0x0000040000027802 */ /* 0x000fe20000000f00 */
[----:B------:R-:W-:-:S03]  /*09d0*/  UMOV UR4, URZ ;  /* 0x000000ff00047c82 */ /* 0x000fc60008000000 */
[----:B-1----:R-:W-:-:S07]  /*09e0*/  LEA R0, R0, R2, 0x18 ;  /* 0x0000000200007211 */ /* 0x002fce00078ec0ff */
.L_x_16:
[----:B------:R-:W-:Y:S01]  /*09f0*/  LEA R2, R15, R0, 0x3 ;  /* 0x000000000f027211 */ /* 0x000fe200078e18ff */
[----:B------:R-:W-:Y:S01]  /*0a00*/  ULOP3.LUT UP0, URZ, UR4, 0x3, URZ, 0xc0, !UPT ;  /* 0x0000000304ff7892 */ /* 0x000fe2000f80c0ff */
[----:B------:R-:W-:-:S04]  /*0a10*/  SHF.L.U32 R4, R16, 0x1f, RZ ;  /* 0x0000001f10047819 */ /* 0x000fc800000006ff */
[----:B------:R-:W1:Y:S02]  /*0a20*/  SYNCS.PHASECHK.TRANS64.TRYWAIT P0, [R2+URZ+0x31800], R4 ;  /* 0x03180004020075a7 */ /* 0x000e6400080011ff */
[----:B-1----:R-:W-:Y:S05]  /*0a30*/  @!P0 BRA `(.L_x_14) ;  /* 0x0000004000c48947 */ /* 0x002fea0003800000 */
.L_x_59:
[----:B------:R-:W-:Y:S05]  /*0a40*/  BRA.U UP0, `(.L_x_15) ;  /* 0x0000000100bc7547 */ /* 0x000fea000b800000 */
[C-C-:B------:R-:W-:Y:S02]  /*0a50*/  IMAD R11, R15.reuse, 0x200, R0.reuse ;  /* 0x000002000f0b7824 */ /* 0x140fe400078e0200 */
[----:B------:R-:W-:Y:S02]  /*0a60*/  IMAD R3, R15, 0x400, R0 ;  /* 0x000004000f037824 */ /* 0x000fe400078e0200 */
[--C-:B------:R-:W-:Y:S01]  /*0a70*/  IMAD R10, R24, 0x4, R11.reuse ;  /* 0x00000004180a7824 */ /* 0x100fe200078e020b */
[-C--:B------:R-:W-:Y:S01]  /*0a80*/  LEA R9, R23, R11.reuse, 0x2 ;  /* 0x0000000b17097211 */ /* 0x080fe200078e10ff */
[--C-:B------:R-:W-:Y:S01]  /*0a90*/  IMAD R7, R22, 0x4, R11.reuse ;  /* 0x0000000416077824 */ /* 0x100fe200078e020b */
[-C--:B-1----:R-:W-:Y:S01]  /*0aa0*/  LEA R5, R21, R11.reuse, 0x2 ;  /* 0x0000000b15057211 */ /* 0x082fe200078e10ff */
[----:B------:R-:W-:Y:S01]  /*0ab0*/  IMAD R4, R19, 0x4, R11 ;  /* 0x0000000413047824 */ /* 0x000fe200078e020b */
[-C--:B------:R-:W-:Y:S01]  /*0ac0*/  LEA R8, R20, R11.reuse, 0x2 ;  /* 0x0000000b14087211 */ /* 0x080fe200078e10ff */
[----:B------:R-:W1:Y:S01]  /*0ad0*/  LDS R10, [R10+0x30000] ;  /* 0x030000000a0a7984 */ /* 0x000e620000000800 */
[----:B------:R-:W-:Y:S01]  /*0ae0*/  LEA R6, R18, R11, 0x2 ;  /* 0x0000000b12067211 */ /* 0x000fe200078e10ff */
[----:B------:R-:W-:Y:S01]  /*0af0*/  IMAD R12, R23, 0x4, R3 ;  /* 0x00000004170c7824 */ /* 0x000fe200078e0203 */
[----:B------:R-:W-:Y:S01]  /*0b00*/  LEA R14, R24, R3, 0x2 ;  /* 0x00000003180e7211 */ /* 0x000fe200078e10ff */
[----:B------:R-:W2:Y:S04]  /*0b10*/  LDS R9, [R9+0x30000] ;  /* 0x0300000009097984 */ /* 0x000ea80000000800 */
[----:B------:R-:W3:Y:S04]  /*0b20*/  LDS R7, [R7+0x30000] ;  /* 0x0300000007077984 */ /* 0x000ee80000000800 */
[----:B------:R-:W4:Y:S01]  /*0b30*/  LDS R5, [R5+0x30000] ;  /* 0x0300000005057984 */ /* 0x000f220000000800 */
[----:B------:R-:W-:-:S03]  /*0b40*/  NOP ;  /* 0x0000000000007918 */ /* 0x000fc60000000000 */
[----:B-1----:R1:W-:Y:S04]  /*0b50*/  STS [R8+0x30000], R10 ;  /* 0x0300000a08007388 */ /* 0x0023e80000000800 */
[----:B--2---:R2:W-:Y:S04]  /*0b60*/  STS [R4+0x30000], R9 ;  /* 0x0300000904007388 */ /* 0x0045e80000000800 */
[----:B---3--:R3:W-:Y:S01]  /*0b70*/  STS [R6+0x30000], R7 ;  /* 0x0300000706007388 */ /* 0x0087e20000000800 */
[----:B-1----:R-:W-:Y:S01]  /*0b80*/  LEA R10, R22, R3, 0x2 ;  /* 0x00000003160a7211 */ /* 0x002fe200078e10ff */
[----:B------:R-:W-:-:S02]  /*0b90*/  IMAD R8, R21, 0x4, R3 ;  /* 0x0000000415087824 */ /* 0x000fc400078e0203 */
[----:B--2---:R-:W-:Y:S01]  /*0ba0*/  IMAD R4, R17, 0x4, R11 ;  /* 0x0000000411047824 */ /* 0x004fe200078e020b */
[----:B---3--:R-:W-:-:S04]  /*0bb0*/  LEA R6, R20, R3, 0x2 ;  /* 0x0000000314067211 */ /* 0x008fc800078e10ff */
[----:B----4-:R1:W-:Y:S04]  /*0bc0*/  STS [R4+0x30000], R5 ;  /* 0x0300000504007388 */ /* 0x0103e80000000800 */
[----:B------:R-:W2:Y:S04]  /*0bd0*/  LDS R13, [R14+0x30800] ;  /* 0x030800000e0d7984 */ /* 0x000ea80000000800 */
[----:B------:R-:W3:Y:S04]  /*0be0*/  LDS R11, [R12+0x30800] ;  /* 0x030800000c0b7984 */ /* 0x000ee80000000800 */
[----:B------:R-:W4:Y:S04]  /*0bf0*/  LDS R9, [R10+0x30800] ;  /* 0x030800000a097984 */ /* 0x000f280000000800 */
[----:B------:R-:W5:Y:S01]  /*0c00*/  LDS R7, [R8+0x30800] ;  /* 0x0308000008077984 */ /* 0x000f620000000800 */
[----:B------:R-:W-:Y:S01]  /*0c10*/  NOP ;  /* 0x0000000000007918 */ /* 0x000fe20000000000 */
[----:B-1----:R-:W-:Y:S01]  /*0c20*/  IMAD R5, R19, 0x4, R3 ;  /* 0x0000000413057824 */ /* 0x002fe200078e0203 */
[----:B------:R-:W-:-:S02]  /*0c30*/  LEA R4, R18, R3, 0x2 ;  /* 0x0000000312047211 */ /* 0x000fc400078e10ff */
[----:B------:R-:W-:Y:S01]  /*0c40*/  LEA R3, R17, R3, 0x2 ;  /* 0x0000000311037211 */ /* 0x000fe200078e10ff */
[----:B--2---:R-:W-:Y:S04]  /*0c50*/  STS [R6+0x30800], R13 ;  /* 0x0308000d06007388 */ /* 0x004fe80000000800 */
[----:B---3--:R-:W-:Y:S04]  /*0c60*/  STS [R5+0x30800], R11 ;  /* 0x0308000b05007388 */ /* 0x008fe80000000800 */
[----:B----4-:R-:W-:Y:S04]  /*0c70*/  STS [R4+0x30800], R9 ;  /* 0x0308000904007388 */ /* 0x010fe80000000800 */
[----:B-----5:R-:W-:Y:S04]  /*0c80*/  STS [R3+0x30800], R7 ;  /* 0x0308000703007388 */ /* 0x020fe80000000800 */
[----:B------:R-:W1:Y:S04]  /*0c90*/  LDS R14, [R14+0x30a00] ;  /* 0x030a00000e0e7984 */ /* 0x000e680000000800 */
[----:B------:R-:W2:Y:S04]  /*0ca0*/  LDS R12, [R12+0x30a00] ;  /* 0x030a00000c0c7984 */ /* 0x000ea80000000800 */
[----:B------:R-:W3:Y:S04]  /*0cb0*/  LDS R10, [R10+0x30a00] ;  /* 0x030a00000a0a7984 */ /* 0x000ee80000000800 */
[----:B------:R-:W4:Y:S01]  /*0cc0*/  LDS R8, [R8+0x30a00] ;  /* 0x030a000008087984 */ /* 0x000f220000000800 */
[----:B------:R-:W-:-:S03]  /*0cd0*/  NOP ;  /* 0x0000000000007918 */ /* 0x000fc60000000000 */
[----:B-1----:R1:W-:Y:S04]  /*0ce0*/  STS [R6+0x30a00], R14 ;  /* 0x030a000e06007388 */ /* 0x0023e80000000800 */
[----:B--2---:R1:W-:Y:S04]  /*0cf0*/  STS [R5+0x30a00], R12 ;  /* 0x030a000c05007388 */ /* 0x0043e80000000800 */
[----:B---3--:R1:W-:Y:S04]  /*0d00*/  STS [R4+0x30a00], R10 ;  /* 0x030a000a04007388 */ /* 0x0083e80000000800 */
[----:B----4-:R1:W-:Y:S01]  /*0d10*/  STS [R3+0x30a00], R8 ;  /* 0x030a000803007388 */ /* 0x0103e20000000800 */
[----:B------:R2:W-:Y:S06]  /*0d20*/  MEMBAR.ALL.CTA ;  /* 0x0000000000007992 */ /* 0x0005ec0000008000 */
[----:B--2---:R-:W2:Y:S02]  /*0d30*/  FENCE.VIEW.ASYNC.S ;  /* 0x00000000000073c6 */ /* 0x004ea40000000000 */
.L_x_15:
[C---:B------:R-:W-:Y:S01]  /*0d40*/  ISETP.NE.AND P0, PT, R15.reuse, 0x3, PT ;  /* 0x000000030f00780c */ /* 0x040fe20003f05270 */
[----:B------:R-:W-:Y:S01]  /*0d50*/  VIADD R15, R15, 0x1 ;  /* 0x000000010f0f7836 */ /* 0x000fe20000000000 */
[----:B------:R-:W-:Y:S01]  /*0d60*/  UIADD3 UR4, UPT, UPT, UR4, 0x1, URZ ;  /* 0x0000000104047890 */ /* 0x000fe2000fffe0ff */
[----:B-1----:R-:W-:-:S03]  /*0d70*/  VIADD R2, R2, 0x31840 ;  /* 0x0003184002027836 */ /* 0x002fc60000000000 */
[----:B------:R-:W-:Y:S01]  /*0d80*/  SEL R15, R15, RZ, P0 ;  /* 0x000000ff0f0f7207 */ /* 0x000fe20000000000 */
[----:B------:R-:W-:Y:S01]  /*0d90*/  UISETP.NE.AND UP0, UPT, UR4, 0x10, UPT ;  /* 0x000000100400788c */ /* 0x000fe2000bf05270 */
[----:B------:R-:W-:Y:S02]  /*0da0*/  PRMT R2, RZ, 0x654, R2 ;  /* 0x00000654ff027816 */ /* 0x000fe40000000002 */
[----:B------:R-:W-:Y:S02]  /*0db0*/  ISETP.NE.AND P0, PT, R15, RZ, PT ;  /* 0x000000ff0f00720c */ /* 0x000fe40003f05270 */
[----:B--2---:R1:W-:Y:S02]  /*0dc0*/  SYNCS.ARRIVE.TRANS64.RED.A1T0 RZ, [R2+URZ], RZ ;  /* 0x000000ff02ff79a7 */ /* 0x0043e400081004ff */
[----:B-1----:R-:W-:-:S04]  /*0dd0*/  SEL R2, RZ, 0x1, P0 ;  /* 0x00000001ff027807 */ /* 0x002fc80000000000 */
[----:B------:R-:W-:Y:S01]  /*0de0*/  LOP3.LUT R16, R16, R2, RZ, 0x3c, !PT ;  /* 0x0000000210107212 */ /* 0x000fe200078e3cff */
[----:B------:R-:W-:Y:S06]  /*0df0*/  BRA.U UP0, `(.L_x_16) ;  /* 0xfffffff900fc7547 */ /* 0x000fec000b83ffff */
[----:B------:R-:W-:-:S13]  /*0e00*/  ISETP.NE.AND P0, PT, R25, UR5, PT ;  /* 0x0000000519007c0c */ /* 0x000fda000bf05270 */
[----:B------:R-:W-:Y:S05]  /*0e10*/  @!P0 EXIT ;  /* 0x000000000000894d */ /* 0x000fea0003800000 */
[----:B------:R-:W-:Y:S01]  /*0e20*/  UIADD3 UR5, UPT, UPT, UR5, 0x1, URZ ;  /* 0x0000000105057890 */ /* 0x000fe2000fffe0ff */
[----:B------:R-:W-:Y:S05]  /*0e30*/  BRA `(.L_x_17) ;  /* 0xfffffff800dc7947 */ /* 0x000fea000383ffff */
.L_x_12:
[----:B-1----:R-:W-:-:S09]  /*0e40*/  UISETP.NE.AND UP0, UPT, UR5, URZ, UPT ;  /* 0x000000ff0500728c */ /* 0x002fd2000bf05270 */
[----:B------:R-:W-:Y:S05]  /*0e50*/  BRA.U UP0, `(.L_x_13) ;  /* 0x0000002500a07547 */ /* 0x000fea000b800000 */
[----:B------:R-:W1:Y:S01]  /*0e60*/  S2UR UR4, SR_CTAID.X ;  /* 0x00000000000479c3 */ /* 0x000e620000002500 */
[----:B------:R-:W-:Y:S02]  /*0e70*/  UMOV UR8, 0x400 ;  /* 0x0000040000087882 */ /* 0x000fe40000000000 */
[----:B------:R-:W-:-:S04]  /*0e80*/  ULEA UR8, UR5, UR8, 0x18 ;  /* 0x0000000805087291 */ /* 0x000fc8000f8ec0ff */
[----:B------:R-:W-:Y:S02]  /*0e90*/  UIADD3 UR5, UPT, UPT, UR8, 0x18000, URZ ;  /* 0x0001800008057890 */ /* 0x000fe4000fffe0ff */
[----:B------:R-:W-:Y:S02]  /*0ea0*/  UIADD3 UR6, UPT, UPT, UR8, 0x8000, URZ ;  /* 0x0000800008067890 */ /* 0x000fe4000fffe0ff */
[----:B------:R-:W-:Y:S02]  /*0eb0*/  USHF.R.U32.HI UR5, URZ, 0x4, UR5 ;  /* 0x00000004ff057899 */ /* 0x000fe40008011605 */
[----:B------:R-:W-:Y:S02]  /*0ec0*/  USHF.R.U32.HI UR6, URZ, 0x4, UR6 ;  /* 0x00000004ff067899 */ /* 0x000fe40008011606 */
[----:B------:R-:W-:Y:S01]  /*0ed0*/  ULOP3.LUT UR5, UR5, 0x3fc0, URZ, 0xc0, !UPT ;  /* 0x00003fc005057892 */ /* 0x000fe2000f8ec0ff */
[----:B-1----:R-:W-:-:S13]  /*0ee0*/  ISETP.LE.U32.AND P0, PT, R3, UR4, PT ;  /* 0x0000000403007c0c */ /* 0x002fda000bf03070 */
[----:B------:R-:W-:Y:S05]  /*0ef0*/  @P0 EXIT ;  /* 0x000000000000094d */ /* 0x000fea0003800000 */
[----:B------:R-:W-:Y:S01]  /*0f00*/  ULOP3.LUT UR4, URZ, UR4, URZ, 0x33, !UPT ;  /* 0x00000004ff047292 */ /* 0x000fe2000f8e33ff */
[----:B------:R-:W-:Y:S01]  /*0f10*/  IMAD.U32 R8, RZ, RZ, UR5 ;  /* 0x00000005ff087e24 */ /* 0x000fe2000f8e00ff */
[----:B------:R-:W-:Y:S01]  /*0f20*/  ULOP3.LUT UR6, UR6, 0x3fc0, URZ, 0xc0, !UPT ;  /* 0x00003fc006067892 */ /* 0x000fe2000f8ec0ff */
[C---:B------:R-:W-:Y:S01]  /*0f30*/  ISETP.GE.U32.AND P0, PT, R0.reuse, 0x4, PT ;  /* 0x000000040000780c */ /* 0x040fe20003f06070 */
[----:B------:R-:W-:Y:S01]  /*0f40*/  IMAD.MOV.U32 R4, RZ, RZ, RZ ;  /* 0x000000ffff047224 */ /* 0x000fe200078e00ff */
[----:B------:R-:W-:Y:S01]  /*0f50*/  UMOV UR18, URZ ;  /* 0x000000ff00127c82 */ /* 0x000fe20008000000 */
[----:B------:R-:W-:Y:S01]  /*0f60*/  VIADD R3, R3, UR4 ;  /* 0x0000000403037c36 */ /* 0x000fe20008000000 */
[----:B------:R-:W-:Y:S01]  /*0f70*/  UMOV UR15, URZ ;  /* 0x000000ff000f7c82 */ /* 0x000fe20008000000 */
[C---:B------:R-:W-:Y:S01]  /*0f80*/  IMAD R8, R0.reuse, 0x600, R8 ;  /* 0x0000060000087824 */ /* 0x040fe200078e0208 */
[----:B------:R-:W-:Y:S01]  /*0f90*/  LEA R9, R0, UR6, 0xa ;  /* 0x0000000600097c11 */ /* 0x000fe2000f8e50ff */
[----:B------:R-:W-:Y:S01]  /*0fa0*/  IMAD.HI.U32 R3, R3, -0x1ada67d5, RZ ;  /* 0xe525982b03037827 */ /* 0x000fe200078e00ff */
[----:B------:R-:W-:Y:S01]  /*0fb0*/  UMOV UR6, 0x180 ;  /* 0x0000018000067882 */ /* 0x000fe20000000000 */
[----:B------:R-:W-:Y:S01]  /*0fc0*/  UMOV UR7, 0x184 ;  /* 0x0000018400077882 */ /* 0x000fe20000000000 */
[----:B------:R-:W-:Y:S01]  /*0fd0*/  SEL R9, R9, RZ, !P0 ;  /* 0x000000ff09097207 */ /* 0x000fe20004000000 */
[----:B------:R-:W-:Y:S01]  /*0fe0*/  UMOV UR4, 0x180 ;  /* 0x0000018000047882 */ /* 0x000fe20000000000 */
[----:B------:R-:W-:Y:S01]  /*0ff0*/  SEL R8, R8, RZ, !P0 ;  /* 0x000000ff08087207 */ /* 0x000fe20004000000 */
[----:B------:R-:W-:Y:S01]  /*1000*/  UMOV UR5, 0x184 ;  /* 0x0000018400057882 */ /* 0x000fe20000000000 */
[----:B------:R-:W-:-:S07]  /*1010*/  SHF.R.U32.HI R3, RZ, 0x7, R3 ;  /* 0x00000007ff037819 */ /* 0x000fce0000011603 */
.L_x_24:
[----:B------:R-:W-:Y:S01]  /*1020*/  USHF.R.U32.HI UR10, URZ, 0x1, UR18 ;  /* 0x00000001ff0a7899 */ /* 0x000fe20008011612 */
[----:B------:R-:W-:Y:S01]  /*1030*/  HFMA2 R7, -RZ, RZ, 0, 5.9604644775390625e-08 ;  /* 0x00000001ff077431 */ /* 0x000fe200000001ff */
[----:B------:R-:W-:Y:S02]  /*1040*/  USHF.L.U32 UR9, UR18, 0x3, URZ ;  /* 0x0000000312097899 */ /* 0x000fe400080006ff */
[----:B------:R-:W-:Y:S02]  /*1050*/  ULOP3.LUT UR10, UR10, 0x1, URZ, 0xc, !UPT ;  /* 0x000000010a0a7892 */ /* 0x000fe4000f8e0cff */
[----:B------:R-:W-:Y:S02]  /*1060*/  ULOP3.LUT UR9, UR9, 0x8, URZ, 0xc0, !UPT ;  /* 0x0000000809097892 */ /* 0x000fe4000f8ec0ff */
[----:B------:R-:W-:Y:S02]  /*1070*/  USHF.L.U32 UR10, UR10, 0x1f, URZ ;  /* 0x0000001f0a0a7899 */ /* 0x000fe400080006ff */
[----:B------:R-:W-:-:S02]  /*1080*/  ULOP3.LUT UR12, UR18, 0x1, URZ, 0xc0, !UPT ;  /* 0x00000001120c7892 */ /* 0x000fc4000f8ec0ff */
[----:B------:R-:W-:Y:S01]  /*1090*/  MOV R0, UR9 ;  /* 0x0000000900007c02 */ /* 0x000fe20008000f00 */
[----:B------:R-:W-:Y:S01]  /*10a0*/  UIADD3 UR9, UPT, UPT, UR8, UR9, URZ ;  /* 0x0000000908097290 */ /* 0x000fe2000fffe0ff */
[----:B------:R-:W-:Y:S01]  /*10b0*/  MOV R2, UR10 ;  /* 0x0000000a00027c02 */ /* 0x000fe20008000f00 */
[----:B------:R-:W-:Y:S02]  /*10c0*/  UIMAD UR12, UR12, 0xc0, URZ ;  /* 0x000000c00c0c78a4 */ /* 0x000fe4000f8e02ff */
[----:B------:R-:W-:Y:S01]  /*10d0*/  UIADD3 UR11, UPT, UPT, UR9, 0x31860, URZ ;  /* 0x00031860090b7890 */ /* 0x000fe2000fffe0ff */
[----:B------:R-:W1:Y:S02]  /*10e0*/  SYNCS.PHASECHK.TRANS64.TRYWAIT P0, [R0+UR8+0x31870], R2 ;  /* 0x03187002000075a7 */ /* 0x000e640008001108 */
[----:B-1----:R-:W-:Y:S09]  /*10f0*/  @!P0 BRA `(.L_x_18) ;  /* 0x0000003c002c8947 */ /* 0x002ff20003800000 */
.L_x_61:
[----:B------:R-:W-:Y:S01]  /*1100*/  NOP ;  /* 0x0000000000007918 */ /* 0x000fe20000000000 */
[----:B------:R-:W-:Y:S01]  /*1110*/  UMOV UR17, 0xe ;  /* 0x0000000e00117882 */ /* 0x000fe20000000000 */
[----:B------:R-:W-:-:S05]  /*1120*/  UMOV UR16, 0xfffffff0 ;  /* 0xfffffff000107882 */ /* 0x000fca0000000000 */
.L_x_23:
[----:B------:R-:W-:Y:S01]  /*1130*/  ULEA UR13, UR15, UR8, 0x3 ;  /* 0x000000080f0d7291 */ /* 0x000fe2000f8e18ff */
[----:B-1----:R-:W-:Y:S01]  /*1140*/  SHF.L.U32 R11, R4, 0x1f, RZ ;  /* 0x0000001f040b7819 */ /* 0x002fe200000006ff */
[----:B------:R-:W-:Y:S01]  /*1150*/  UIADD3 UR14, UPT, UPT, UR16, 0x10, URZ ;  /* 0x00000010100e7890 */ /* 0x000fe2000fffe0ff */
[----:B------:R-:W-:Y:S03]  /*1160*/  MOV R0, UR15 ;  /* 0x0000000f00007c02 */ /* 0x000fe60008000f00 */
[----:B------:R-:W-:Y:S03]  /*1170*/  ULOP3.LUT UP0, UR14, UR14, 0x2, URZ, 0xc0, !UPT ;  /* 0x000000020e0e7892 */ /* 0x000fe6000f80c0ff */
[----:B------:R-:W1:Y:S02]  /*1180*/  SYNCS.PHASECHK.TRANS64.TRYWAIT P0, [UR13+0x31840], R11 ;  /* 0x0318400bff0075a7 */ /* 0x000e64000800110d */
[----:B-12---:R-:W-:Y:S07]  /*1190*/  @!P0 BRA `(.L_x_19) ;  /* 0x0000003c00248947 */ /* 0x006fee0003800000 */
.L_x_63:
[----:B------:R-:W-:Y:S01]  /*11a0*/  NOP ;  /* 0x0000000000007918 */ /* 0x000fe20000000000 */
[----:B------:R-:W-:Y:S05]  /*11b0*/  BRA.U UP0, `(.L_x_20) ;  /* 0x0000000100487547 */ /* 0x000fea000b800000 */
[----:B------:R-:W-:Y:S02]  /*11c0*/  ULEA UR19, UR15, UR8, 0x9 ;  /* 0x000000080f137291 */ /* 0x000fe4000f8e48ff */
[----:B------:R-:W-:Y:S02]  /*11d0*/  ULEA UR9, UR15, UR8, 0xa ;  /* 0x000000080f097291 */ /* 0x000fe4000f8e50ff */
[----:B------:R-:W-:Y:S02]  /*11e0*/  UIADD3 UR19, UPT, UPT, UR19, 0x30000, URZ ;  /* 0x0003000013137890 */ /* 0x000fe4000fffe0ff */
[----:B------:R-:W-:Y:S02]  /*11f0*/  UIADD3 UR10, UPT, UPT, UR9, 0x30800, URZ ;  /* 0x00030800090a7890 */ /* 0x000fe4000fffe0ff */
[----:B------:R-:W-:Y:S02]  /*1200*/  UIADD3 UR9, UPT, UPT, UR9, 0x30a00, URZ ;  /* 0x00030a0009097890 */ /* 0x000fe4000fffe0ff */
[----:B------:R-:W-:Y:S02]  /*1210*/  USHF.R.U32.HI UR19, URZ, 0x4, UR19 ;  /* 0x00000004ff137899 */ /* 0x000fe40008011613 */
[----:B------:R-:W-:Y:S02]  /*1220*/  USHF.R.U32.HI UR10, URZ, 0x4, UR10 ;  /* 0x00000004ff0a7899 */ /* 0x000fe4000801160a */
[----:B------:R-:W-:Y:S02]  /*1230*/  USHF.R.U32.HI UR9, URZ, 0x4, UR9 ;  /* 0x00000004ff097899 */ /* 0x000fe40008011609 */
[----:B------:R-:W-:Y:S02]  /*1240*/  ULOP3.LUT UR20, UR19, 0x3fe0, URZ, 0xc0, !UPT ;  /* 0x00003fe013147892 */ /* 0x000fe4000f8ec0ff */
[----:B------:R-:W-:Y:S02]  /*1250*/  ULOP3.LUT UR22, UR10, 0x3fc0, URZ, 0xc0, !UPT ;  /* 0x00003fc00a167892 */ /* 0x000fe4000f8ec0ff */
[----:B------:R-:W-:Y:S01]  /*1260*/  ULOP3.LUT UR24, UR9, 0x3fe0, URZ, 0xc0, !UPT ;  /* 0x00003fe009187892 */ /* 0x000fe2000f8ec0ff */
[----:B------:R-:W-:Y:S01]  /*1270*/  UMOV UR21, 0x4008 ;  /* 0x0000400800157882 */ /* 0x000fe20000000000 */
[----:B------:R-:W-:Y:S01]  /*1280*/  UMOV UR23, 0x4008 ;  /* 0x0000400800177882 */ /* 0x000fe20000000000 */
[----:B------:R-:W-:Y:S02]  /*1290*/  UMOV UR25, 0x4008 ;  /* 0x0000400800197882 */ /* 0x000fe40000000000 */
[----:B------:R2:W-:Y:S02]  /*12a0*/  UTCCP.T.S.4x32dp128bit tmem[0x180], gdesc[UR20] ;  /* 0x00018014ff0079e7 */ /* 0x0005e40009100000 */
[----:B------:R2:W-:Y:S02]  /*12b0*/  UTCCP.T.S.4x32dp128bit tmem[0x184], gdesc[UR22] ;  /* 0x00018416ff0079e7 */ /* 0x0005e40009100000 */
[----:B------:R2:W-:Y:S01]  /*12c0*/  UTCCP.T.S.4x32dp128bit tmem[0x188], gdesc[UR24] ;  /* 0x00018818ff0079e7 */ /* 0x0005e20009100000 */
[----:B------:R-:W-:Y:S02]  /*12d0*/  NOP ;  /* 0x0000000000007918 */ /* 0x000fe40000000000 */
.L_x_20:
[----:B------:R-:W-:Y:S01]  /*12e0*/  UISETP.NE.AND UP0, UPT, UR15, 0x3, UPT ;  /* 0x000000030f00788c */ /* 0x000fe2000bf05270 */
[----:B-1----:R-:W-:Y:S01]  /*12f0*/  SHFL.IDX PT, R2, R9, R0, 0x1f ;  /* 0x00001f0009027589 */ /* 0x002fe200000e0000 */
[----:B------:R-:W-:Y:S01]  /*1300*/  UIADD3 UR10, UPT, UPT, UR15, 0x1, URZ ;  /* 0x000000010f0a7890 */ /* 0x000fe2000fffe0ff */
[----:B------:R-:W-:Y:S03]  /*1310*/  NOP ;  /* 0x0000000000007918 */ /* 0x000fe60000000000 */
[----:B------:R-:W-:Y:S03]  /*1320*/  USEL UR10, UR10, URZ, UP0 ;  /* 0x000000ff0a0a7287 */ /* 0x000fe60008000000 */
[----:B------:R-:W1:Y:S01]  /*1330*/  SHFL.IDX PT, R0, R8, R0, 0x1f ;  /* 0x00001f0008007589 */ /* 0x000e6200000e0000 */
[----:B------:R-:W-:Y:S02]  /*1340*/  USHF.L.U32 UR15, UR14, 0x4, URZ ;  /* 0x000000040e0f7899 */ /* 0x000fe400080006ff */
[----:B------:R-:W-:Y:S02]  /*1350*/  ULEA UR9, UR10, UR8, 0x3 ;  /* 0x000000080a097291 */ /* 0x000fe4000f8e18ff */
[----:B------:R-:W-:Y:S01]  /*1360*/  ULEA UR14, UR14, 0x8b0, 0xd ;  /* 0x000008b00e0e7891 */ /* 0x000fe2000f8e68ff */
[----:B------:R-:W-:Y:S01]  /*1370*/  ISETP.NE.AND P0, PT, RZ, UR10, PT ;  /* 0x0000000aff007c0c */ /* 0x000fe2000bf05270 */
[----:B------:R-:W-:Y:S02]  /*1380*/  UISETP.NE.AND UP0, UPT, UR16, -0x10, UPT ;  /* 0xfffffff01000788c */ /* 0x000fe4000bf05270 */
[----:B------:R-:W-:Y:S02]  /*1390*/  UPRMT UR15, UR15, 0x5410, UR14 ;  /* 0x000054100f0f7896 */ /* 0x000fe4000800000e */
[----:B------:R-:W-:Y:S01]  /*13a0*/  UIADD3 UR13, UPT, UPT, UR13, 0x31820, URZ ;  /* 0x000318200d0d7890 */ /* 0x000fe2000fffe0ff */
[----:B------:R-:W-:Y:S01]  /*13b0*/  UMOV UR14, URZ ;  /* 0x000000ff000e7c82 */ /* 0x000fe20008000000 */
[----:B--2---:R-:W-:Y:S01]  /*13c0*/  UMOV UR23, 0x40004040 ;  /* 0x4000404000177882 */ /* 0x004fe20000000000 */
[----:B------:R-:W-:Y:S01]  /*13d0*/  UMOV UR21, 0x40004040 ;  /* 0x4000404000157882 */ /* 0x000fe20000000000 */
[----:B------:R-:W-:Y:S01]  /*13e0*/  UMOV UR27, 0x40004040 ;  /* 0x40004040001b7882 */ /* 0x000fe20000000000 */
[----:B------:R-:W-:Y:S01]  /*13f0*/  UMOV UR25, 0x40004040 ;  /* 0x4000404000197882 */ /* 0x000fe20000000000 */
[----:B------:R-:W-:Y:S01]  /*1400*/  UMOV UR31, 0x40004040 ;  /* 0x40004040001f7882 */ /* 0x000fe20000000000 */
[----:B------:R-:W-:Y:S01]  /*1410*/  UMOV UR29, 0x40004040 ;  /* 0x40004040001d7882 */ /* 0x000fe20000000000 */
[----:B------:R-:W-:Y:S01]  /*1420*/  UMOV UR35, 0x40004040 ;  /* 0x4000404000237882 */ /* 0x000fe20000000000 */
[----:B------:R-:W-:Y:S01]  /*1430*/  UMOV UR33, 0x40004040 ;  /* 0x4000404000217882 */ /* 0x000fe20000000000 */
[----:B-1----:R-:W-:Y:S02]  /*1440*/  R2UR UR20, R0 ;  /* 0x00000000001472ca */ /* 0x002fe400000e0000 */
[----:B------:R-:W-:Y:S02]  /*1450*/  R2UR UR22, R2 ;  /* 0x00000000021672ca */ /* 0x000fe400000e0000 */
[----:B------:R-:W-:Y:S04]  /*1460*/  SEL R0, RZ, 0x1, P0 ;  /* 0x00000001ff007807 */ /* 0x000fe80000000000 */
[----:B------:R-:W-:Y:S01]  /*1470*/  LOP3.LUT R4, R4, R0, RZ, 0x3c, !PT ;  /* 0x0000000004047212 */ /* 0x000fe200078e3cff */
[----:B------:R-:W-:Y:S04]  /*1480*/  IMAD.U32 R0, RZ, RZ, UR10 ;  /* 0x0000000aff007e24 */ /* 0x000fe8000f8e00ff */
[----:B------:R-:W-:Y:S01]  /*1490*/  UIADD3 UR24, UPT, UPT, UR20, 0x2, URZ ;  /* 0x0000000214187890 */ /* 0x000fe2000fffe0ff */
[----:B------:R-:W-:Y:S01]  /*14a0*/  IMAD.U32 R11, R4, -0x80000000, RZ ;  /* 0x80000000040b7824 */ /* 0x000fe200078e00ff */
[----:B------:R-:W-:Y:S01]  /*14b0*/  UIADD3 UR26, UPT, UPT, UR22, 0x2, URZ ;  /* 0x00000002161a7890 */ /* 0x000fe2000fffe0ff */
[----:B------:R1:W-:Y:S01]  /*14c0*/  UTCQMMA gdesc[UR22], gdesc[UR20], tmem[UR12], tmem[UR14], idesc[UR15], tmem[UR6], UP0 ;  /* 0x00060e1416007dea */ /* 0x0003e2000800030c */
[----:B------:R-:W-:Y:S02]  /*14d0*/  UIADD3 UR30, UPT, UPT, UR22, 0x4, URZ ;  /* 0x00000004161e7890 */ /* 0x000fe4000fffe0ff */
[----:B------:R-:W-:Y:S02]  /*14e0*/  UIADD3 UR28, UPT, UPT, UR20, 0x4, URZ ;  /* 0x00000004141c7890 */ /* 0x000fe4000fffe0ff */
[----:B------:R-:W-:Y:S02]  /*14f0*/  UIADD3 UR34, UPT, UPT, UR22, 0x6, URZ ;  /* 0x0000000616227890 */ /* 0x000fe4000fffe0ff */
[----:B------:R-:W-:Y:S01]  /*1500*/  UIADD3 UR32, UPT, UPT, UR20, 0x6, URZ ;  /* 0x0000000614207890 */ /* 0x000fe2000fffe0ff */
[----:B------:R1:W-:Y:S04]  /*1510*/  UTCQMMA gdesc[UR26], gdesc[UR24], tmem[UR12], tmem[UR14], idesc[UR15], tmem[UR6], UPT ;  /* 0x00060e181a007dea */ /* 0x0003e8000b80030c */
[----:B------:R1:W-:Y:S04]  /*1520*/  UTCQMMA gdesc[UR30], gdesc[UR28], tmem[UR12], tmem[UR14], idesc[UR15], tmem[UR6], UPT ;  /* 0x00060e1c1e007dea */ /* 0x0003e8000b80030c */
[----:B------:R1:W-:Y:S01]  /*1530*/  UTCQMMA gdesc[UR34], gdesc[UR32], tmem[UR12], tmem[UR14], idesc[UR15], tmem[UR6], UPT ;  /* 0x00060e2022007dea */ /* 0x0003e2000b80030c */
[----:B------:R1:W-:Y:S01]  /*1540*/  UTCBAR [UR13], URZ ;  /* 0x000000ff0d0073e9 */ /* 0x0003e200080000ff */
[----:B------:R-:W2:Y:S02]  /*1550*/  SYNCS.PHASECHK.TRANS64.TRYWAIT P0, [UR9+0x31840], R11 ;  /* 0x0318400bff0075a7 */ /* 0x000ea40008001109 */
[----:B-12---:R-:W-:Y:S05]  /*1560*/  @!P0 BRA `(.L_x_21) ;  /* 0x00000038004c8947 */ /* 0x006fea0003800000 */
.L_x_65:
[----:B------:R-:W-:Y:S01]  /*1570*/  ELECT P0, URZ, PT ;  /* 0x0000000000ff782f */ /* 0x000fe20003800000 */
[----:B-1----:R-:W1:Y:S01]  /*1580*/  SHFL.IDX PT, R2, R9, R0, 0x1f ;  /* 0x00001f0009027589 */ /* 0x002e6200000e0000 */
[----:B------:R-:W-:Y:S02]  /*1590*/  UIADD3 UR9, UPT, UPT, UR9, 0x31820, URZ ;  /* 0x0003182009097890 */ /* 0x000fe4000fffe0ff */
[----:B------:R-:W-:Y:S05]  /*15a0*/  UISETP.NE.AND UP0, UPT, UR16, -0x2, UPT ;  /* 0xfffffffe1000788c */ /* 0x000fea000bf05270 */
[----:B------:R-:W2:Y:S01]  /*15b0*/  SHFL.IDX PT, R0, R8, R0, 0x1f ;  /* 0x00001f0008007589 */ /* 0x000ea200000e0000 */
[----:B------:R-:W-:Y:S01]  /*15c0*/  NOP ;  /* 0x0000000000007918 */ /* 0x000fe20000000000 */
[----:B------:R-:W-:Y:S02]  /*15d0*/  NOP ;  /* 0x0000000000007918 */ /* 0x000fe40000000000 */
[C---:B------:R-:W-:Y:S01]  /*15e0*/  @P0 IMAD.SHL.U32 R5, R7.reuse, 0x2000, RZ ;  /* 0x0000200007050824 */ /* 0x040fe200078e00ff */
[----:B------:R-:W-:Y:S01]  /*15f0*/  UMOV UR21, 0x40004040 ;  /* 0x4000404000157882 */ /* 0x000fe20000000000 */
[----:B------:R-:W-:Y:S01]  /*1600*/  @P0 IMAD.SHL.U32 R6, R7, 0x10, RZ ;  /* 0x0000001007060824 */ /* 0x000fe200078e00ff */
[----:B------:R-:W-:Y:S01]  /*1610*/  UMOV UR15, 0x40004040 ;  /* 0x40004040000f7882 */ /* 0x000fe20000000000 */
[----:B------:R-:W-:Y:S01]  /*1620*/  @P0 IMAD.MOV.U32 R10, RZ, RZ, RZ ;  /* 0x000000ffff0a0224 */ /* 0x000fe200078e00ff */
[----:B------:R-:W-:Y:S01]  /*1630*/  @P0 LOP3.LUT R5, R5, 0x6000, RZ, 0xc0, !PT ;  /* 0x0000600005050812 */ /* 0x000fe200078ec0ff */
[----:B------:R-:W-:Y:S01]  /*1640*/  UMOV UR27, 0x40004040 ;  /* 0x40004040001b7882 */ /* 0x000fe20000000000 */
[----:B------:R-:W-:Y:S01]  /*1650*/  @P0 LOP3.LUT R6, R6, 0x30, RZ, 0xc0, !PT ;  /* 0x0000003006060812 */ /* 0x000fe200078ec0ff */
[----:B------:R-:W-:Y:S01]  /*1660*/  UMOV UR25, 0x40004040 ;  /* 0x4000404000197882 */ /* 0x000fe20000000000 */
[----:B------:R-:W-:Y:S01]  /*1670*/  @P0 LOP3.LUT R5, R5, 0x8b0, RZ, 0xfc, !PT ;  /* 0x000008b005050812 */ /* 0x000fe200078efcff */
[----:B------:R-:W-:Y:S01]  /*1680*/  UMOV UR31, 0x40004040 ;  /* 0x40004040001f7882 */ /* 0x000fe20000000000 */
[----:B------:R-:W-:Y:S01]  /*1690*/  @P0 R2UR UR22, R10 ;  /* 0x000000000a1602ca */ /* 0x000fe200000e0000 */
[----:B------:R-:W-:Y:S01]  /*16a0*/  UMOV UR29, 0x40004040 ;  /* 0x40004040001d7882 */ /* 0x000fe20000000000 */
[----:B------:R-:W-:Y:S01]  /*16b0*/  @P0 PRMT R5, R6, 0x5410, R5 ;  /* 0x0000541006050816 */ /* 0x000fe20000000005 */
[----:B------:R-:W-:Y:S01]  /*16c0*/  UMOV UR35, 0x40004040 ;  /* 0x4000404000237882 */ /* 0x000fe20000000000 */
[----:B------:R-:W-:Y:S01]  /*16d0*/  UMOV UR33, 0x40004040 ;  /* 0x4000404000217882 */ /* 0x000fe20000000000 */
[----:B-1----:R-:W-:Y:S02]  /*16e0*/  R2UR UR20, R2 ;  /* 0x00000000021472ca */ /* 0x002fe400000e0000 */
[----:B------:R-:W-:Y:S02]  /*16f0*/  @P0 R2UR UR13, R5 ;  /* 0x00000000050d02ca */ /* 0x000fe400000e0000 */
[----:B--2---:R-:W-:Y:S09]  /*1700*/  R2UR UR14, R0 ;  /* 0x00000000000e72ca */ /* 0x004ff200000e0000 */
[----:B------:R-:W-:Y:S02]  /*1710*/  UIADD3 UR26, UPT, UPT, UR20, 0x2, URZ ;  /* 0x00000002141a7890 */ /* 0x000fe4000fffe0ff */
[----:B------:R-:W-:Y:S01]  /*1720*/  UIADD3 UR30, UPT, UPT, UR20, 0x4, URZ ;  /* 0x00000004141e7890 */ /* 0x000fe2000fffe0ff */
[----:B------:R-:W-:Y:S01]  /*1730*/  IMAD.U32 R11, RZ, RZ, UR13 ;  /* 0x0000000dff0b7e24 */ /* 0x000fe2000f8e00ff */
[----:B------:R-:W-:Y:S02]  /*1740*/  UIADD3 UR24, UPT, UPT, UR14, 0x2, URZ ;  /* 0x000000020e187890 */ /* 0x000fe4000fffe0ff */
[----:B------:R-:W-:Y:S02]  /*1750*/  UIADD3 UR28, UPT, UPT, UR14, 0x4, URZ ;  /* 0x000000040e1c7890 */ /* 0x000fe4000fffe0ff */
[----:B------:R-:W-:Y:S01]  /*1760*/  @P0 R2UR UR23, R11 ;  /* 0x000000000b1702ca */ /* 0x000fe200000e0000 */
[----:B------:R-:W-:Y:S02]  /*1770*/  UIADD3 UR34, UPT, UPT, UR20, 0x6, URZ ;  /* 0x0000000614227890 */ /* 0x000fe4000fffe0ff */
[----:B------:R-:W-:Y:S10]  /*1780*/  UIADD3 UR32, UPT, UPT, UR14, 0x6, URZ ;  /* 0x000000060e207890 */ /* 0x000ff4000fffe0ff */
[----:B------:R1:W-:Y:S01]  /*1790*/  UTCQMMA gdesc[UR20], gdesc[UR14], tmem[UR12], tmem[UR22], idesc[UR23], tmem[UR4], UPT ;  /* 0x0004160e14007dea */ /* 0x0003e2000b80030c */
[----:B------:R1:W-:Y:S01]  /*17a0*/  UTCQMMA gdesc[UR26], gdesc[UR24], tmem[UR12], tmem[UR22], idesc[UR23], tmem[UR4], UPT ;  /* 0x000416181a007dea */ /* 0x0003e2000b80030c */
[----:B------:R1:W-:Y:S01]  /*17b0*/  UTCQMMA gdesc[UR30], gdesc[UR28], tmem[UR12], tmem[UR22], idesc[UR23], tmem[UR4], UPT ;  /* 0x0004161c1e007dea */ /* 0x0003e2000b80030c */
[----:B------:R1:W-:Y:S01]  /*17c0*/  UTCQMMA gdesc[UR34], gdesc[UR32], tmem[UR12], tmem[UR22], idesc[UR23], tmem[UR4], UPT ;  /* 0x0004162022007dea */ /* 0x0003e2000b80030c */
[----:B------:R1:W-:Y:S01]  /*17d0*/  UTCBAR [UR9], URZ ;  /* 0x000000ff090073e9 */ /* 0x0003e200080000ff */
[----:B------:R-:W-:Y:S05]  /*17e0*/  BRA.U UP0, `(.L_x_22) ;  /* 0x0000000100087547 */ /* 0x000fea000b800000 */
[----:B------:R2:W-:Y:S01]  /*17f0*/  UTCBAR [UR11], URZ ;  /* 0x000000ff0b0073e9 */ /* 0x0005e200080000ff */
[----:B------:R-:W-:Y:S01]  /*1800*/  NOP ;  /* 0x0000000000007918 */ /* 0x000fe20000000000 */
.L_x_22:
[----:B------:R-:W-:Y:S01]  /*1810*/  UISETP.NE.AND UP0, UPT, UR10, 0x3, UPT ;  /* 0x000000030a00788c */ /* 0x000fe2000bf05270 */
[----:B------:R-:W-:Y:S01]  /*1820*/  VIADD R7, R7, 0x2 ;  /* 0x0000000207077836 */ /* 0x000fe20000000000 */
[----:B------:R-:W-:Y:S02]  /*1830*/  UIADD3 UR10, UPT, UPT, UR10, 0x1, URZ ;  /* 0x000000010a0a7890 */ /* 0x000fe4000fffe0ff */
[----:B------:R-:W-:Y:S02]  /*1840*/  UIADD3 UR17, UPT, UPT, UR17, -0x2, URZ ;  /* 0xfffffffe11117890 */ /* 0x000fe4000fffe0ff */
[----:B-1----:R-:W-:Y:S02]  /*1850*/  USEL UR15, UR10, URZ, UP0 ;  /* 0x000000ff0a0f7287 */ /* 0x002fe40008000000 */
[----:B------:R-:W-:Y:S02]  /*1860*/  UISETP.NE.AND UP0, UPT, UR17, -0x2, UPT ;  /* 0xfffffffe1100788c */ /* 0x000fe4000bf05270 */
[----:B------:R-:W-:Y:S02]  /*1870*/  UIADD3 UR16, UPT, UPT, UR16, 0x2, URZ ;  /* 0x0000000210107890 */ /* 0x000fe4000fffe0ff */
[----:B------:R-:W-:Y:S04]  /*1880*/  ISETP.NE.AND P0, PT, RZ, UR15, PT ;  /* 0x0000000fff007c0c */ /* 0x000fe8000bf05270 */
[----:B------:R-:W-:Y:S04]  /*1890*/  SEL R0, RZ, 0x1, P0 ;  /* 0x00000001ff007807 */ /* 0x000fe80000000000 */
[----:B------:R-:W-:Y:S01]  /*18a0*/  LOP3.LUT R4, R4, R0, RZ, 0x3c, !PT ;  /* 0x0000000004047212 */ /* 0x000fe200078e3cff */
[----:B------:R-:W-:Y:S06]  /*18b0*/  BRA.U UP0, `(.L_x_23) ;  /* 0xfffffff9001c7547 */ /* 0x000fec000b83ffff */
[----:B------:R-:W-:-:S13]  /*18c0*/  ISETP.NE.AND P0, PT, R3, UR18, PT ;  /* 0x0000001203007c0c */ /* 0x000fda000bf05270 */
[----:B--2---:R-:W-:Y:S05]  /*18d0*/  @!P0 EXIT ;  /* 0x000000000000894d */ /* 0x004fea0003800000 */
[----:B------:R-:W-:Y:S01]  /*18e0*/  UIADD3 UR18, UPT, UPT, UR18, 0x1, URZ ;  /* 0x0000000112127890 */ /* 0x000fe2000fffe0ff */
[----:B------:R-:W-:Y:S11]  /*18f0*/  BRA `(.L_x_24) ;  /* 0xfffffff400c87947 */ /* 0x000ff6000383ffff */
.L_x_11:
[----:B------:R-:W-:-:S13]  /*1900*/  ELECT P0, URZ, PT ;  /* 0x0000000000ff782f */ /* 0x000fda0003800000 */
[----:B------:R-:W-:Y:S05]  /*1910*/  @!P0 BRA `(.L_x_13) ;  /* 0x0000001800f08947 */ /* 0x000fea0003800000 */
[----:B------:R-:W1:Y:S02]  /*1920*/  S2UR UR4, SR_CTAID.X ;  /* 0x00000000000479c3 */ /* 0x000e640000002500 */
[----:B-1----:R-:W-:-:S13]  /*1930*/  ISETP.LE.U32.AND P0, PT, R3, UR4, PT ;  /* 0x0000000403007c0c */ /* 0x002fda000bf03070 */
[----:B------:R-:W-:Y:S05]  /*1940*/  @P0 EXIT ;  /* 0x000000000000094d */ /* 0x000fea0003800000 */
[----:B------:R-:W1:Y:S01]  /*1950*/  S2R R6, SR_CgaCtaId ;  /* 0x0000000000067919 */ /* 0x000e620000008800 */
[----:B------:R-:W-:Y:S01]  /*1960*/  IMAD.U32 R11, RZ, RZ, UR4 ;  /* 0x00000004ff0b7e24 */ /* 0x000fe2000f8e00ff */
[----:B------:R-:W2:Y:S04]  /*1970*/  LDC.64 R22, c[0x0][0x380] ;  /* 0x0000e000ff167b82 */ /* 0x000ea80000000a00 */
[----:B------:R-:W-:Y:S02]  /*1980*/  LOP3.LUT R0, RZ, R11, RZ, 0x33, !PT ;  /* 0x0000000bff007212 */ /* 0x000fe400078e33ff */
[----:B------:R-:W-:Y:S02]  /*1990*/  PRMT R10, R11, 0x7610, R10 ;  /* 0x000076100b0a7816 */ /* 0x000fe4000000000a */
[----:B------:R-:W3:Y:S01]  /*19a0*/  LDC.64 R14, c[0x0][0x348] ;  /* 0x0000d200ff0e7b82 */ /* 0x000ee20000000a00 */
[----:B------:R-:W-:-:S04]  /*19b0*/  IMAD.IADD R0, R3, 0x1, R0 ;  /* 0x0000000103007824 */ /* 0x000fc800078e0200 */
[----:B------:R-:W-:Y:S01]  /*19c0*/  IMAD.HI.U32 R9, R0, -0x1ada67d5, RZ ;  /* 0xe525982b00097827 */ /* 0x000fe200078e00ff */
[----:B------:R-:W-:Y:S02]  /*19d0*/  MOV R0, 0x400 ;  /* 0x0000040000007802 */ /* 0x000fe40000000f00 */
[----:B------:R-:W4:Y:S02]  /*19e0*/  LDC.64 R4, c[0x0][0x358] ;  /* 0x0000d600ff047b82 */ /* 0x000f240000000a00 */
[----:B------:R-:W-:-:S05]  /*19f0*/  SHF.R.U32.HI R9, RZ, 0x7, R9 ;  /* 0x00000007ff097819 */ /* 0x000fca0000011609 */
[----:B------:R-:W-:Y:S01]  /*1a00*/  IMAD.MOV R9, RZ, RZ, -R9 ;  /* 0x000000ffff097224 */ /* 0x000fe200078e0a09 */
[----:B-1----:R-:W-:-:S07]  /*1a10*/  LEA R6, R6, R0, 0x18 ;  /* 0x0000000006067211 */ /* 0x002fce00078ec0ff */
.L_x_41:
[----:B------:R-:W-:Y:S01]  /*1a20*/  SHF.R.U32.HI R2, RZ, 0x5, R11 ;  /* 0x00000005ff027819 */ /* 0x000fe2000001160b */
[----:B------:R-:W-:Y:S05]  /*1a30*/  YIELD ;  /* 0x0000000000007946 */ /* 0x000fea0003800000 */
[----:B------:R-:W-:Y:S01]  /*1a40*/  IMAD.HI.U32 R2, R2, 0xd79435f, RZ ;  /* 0x0d79435f02027827 */ /* 0x000fe200078e00ff */
[----:B------:R-:W-:Y:S04]  /*1a50*/  MOV R3, 0x1af0 ;  /* 0x00001af000037802 */ /* 0x000fe80000000f00 */
[C---:B------:R-:W-:Y:S01]  /*1a60*/  PRMT R0, R2.reuse, 0x9910, RZ ;  /* 0x0000991002007816 */ /* 0x040fe200000000ff */
[----:B------:R-:W-:Y:S04]  /*1a70*/  IMAD.SHL.U32 R2, R2, 0x10, RZ ;  /* 0x0000001002027824 */ /* 0x000fe800078e00ff */
[----:B------:R-:W-:Y:S01]  /*1a80*/  IMAD R0, R0, 0x260, RZ ;  /* 0x0000026000007824 */ /* 0x000fe200078e02ff */
[----:B------:R-:W-:Y:S03]  /*1a90*/  VIADDMNMX.U32 R12, R20, -R2, 0x10, PT ;  /* 0x00000010140c7446 */ /* 0x000fe60003800802 */
[----:B------:R-:W-:Y:S05]  /*1aa0*/  IMAD.MOV R13, RZ, RZ, -R0 ;  /* 0x000000ffff0d7224 */ /* 0x000fea00078e0a00 */
[----:B------:R-:W-:Y:S05]  /*1ab0*/  PRMT R13, R13, 0x7710, RZ ;  /* 0x000077100d0d7816 */ /* 0x000fea00000000ff */
[----:B------:R-:W-:Y:S05]  /*1ac0*/  IMAD.IADD R13, R13, 0x1, R10 ;  /* 0x000000010d0d7824 */ /* 0x000fea00078e020a */
[----:B--234-:R-:W-:Y:S02]  /*1ad0*/  LOP3.LUT R7, R13, 0xffff, RZ, 0xc0, !PT ;  /* 0x0000ffff0d077812 */ /* 0x01cfe400078ec0ff */
[----:B--234-:R-:W-:Y:S05]  /*1ae0*/  CALL.REL.NOINC `($__internal_3_$__cuda_sm20_div_u16) ;  /* 0x0000003800c47944 */ /* 0x01cfea0003c00000 */
[----:B------:R-:W-:Y:S01]  /*1af0*/  IMAD.MOV.U32 R8, RZ, RZ, -0x80000000 ;  /* 0x80000000ff087424 */ /* 0x000fe200078e00ff */
[----:B------:R-:W-:Y:S02]  /*1b00*/  PRMT R12, R12, 0x9910, RZ ;  /* 0x000099100c0c7816 */ /* 0x000fe400000000ff */
[----:B------:R-:W-:Y:S01]  /*1b10*/  PRMT R3, R0, 0x9910, RZ ;  /* 0x0000991000037816 */ /* 0x000fe200000000ff */
[----:B------:R-:W1:Y:S04]  /*1b20*/  SYNCS.PHASECHK.TRANS64.TRYWAIT P0, [R6+URZ+0x31820], R8 ;  /* 0x03182008060075a7 */ /* 0x000e6800080011ff */
[----:B------:R-:W-:Y:S04]  /*1b30*/  IMAD R3, R12, R3, RZ ;  /* 0x000000030c037224 */ /* 0x000fe800078e02ff */
[----:B------:R-:W-:Y:S05]  /*1b40*/  IMAD.MOV R3, RZ, RZ, -R3 ;  /* 0x000000ffff037224 */ /* 0x000fea00078e0a03 */
[----:B------:R-:W-:Y:S04]  /*1b50*/  PRMT R3, R3, 0x7710, RZ ;  /* 0x0000771003037816 */ /* 0x000fe800000000ff */
[----:B------:R-:W-:Y:S04]  /*1b60*/  IADD3 R3, PT, PT, R13, R3, RZ ;  /* 0x000000030d037210 */ /* 0x000fe80007ffe0ff */
[----:B------:R-:W-:Y:S05]  /*1b70*/  LOP3.LUT R3, R3, 0xffff, RZ, 0xc0, !PT ;  /* 0x0000ffff03037812 */ /* 0x000fea00078ec0ff */
[----:B------:R-:W-:Y:S01]  /*1b80*/  IMAD.IADD R3, R2, 0x1, R3 ;  /* 0x0000000102037824 */ /* 0x000fe200078e0203 */
[----:B-1----:R-:W-:Y:S06]  /*1b90*/  @!P0 BRA `(.L_x_25) ;  /* 0x0000003000dc8947 */ /* 0x002fec0003800000 */
.L_x_66:
[----:B------:R-:W-:Y:S01]  /*1ba0*/  R2UR UR4, R4 ;  /* 0x00000000040472ca */ /* 0x000fe200000e0000 */
[----:B------:R-:W-:Y:S01]  /*1bb0*/  IMAD.SHL.U32 R7, R3, 0x80, RZ ;  /* 0x0000008003077824 */ /* 0x000fe200078e00ff */
[----:B------:R-:W-:Y:S01]  /*1bc0*/  R2UR UR5, R5 ;  /* 0x00000000050572ca */ /* 0x000fe200000e0000 */
[----:B------:R-:W-:Y:S01]  /*1bd0*/  UMOV UR14, URZ ;  /* 0x000000ff000e7c82 */ /* 0x000fe20008000000 */
[----:B------:R-:W-:Y:S01]  /*1be0*/  LOP3.LUT R0, R0, 0xffff, RZ, 0xc0, !PT ;  /* 0x0000ffff00007812 */ /* 0x000fe200078ec0ff */
[----:B------:R-:W-:Y:S01]  /*1bf0*/  UMOV UR6, 0x0 ;  /* 0x0000000000067882 */ /* 0x000fe20000000000 */
[C---:B------:R-:W-:Y:S01]  /*1c00*/  LEA R2, P0, R7.reuse, R22, 0x2 ;  /* 0x0000001607027211 */ /* 0x040fe200078010ff */
[----:B------:R-:W-:Y:S01]  /*1c10*/  UMOV UR7, 0x10000000 ;  /* 0x1000000000077882 */ /* 0x000fe20000000000 */
[C---:B------:R-:W-:Y:S01]  /*1c20*/  IADD3 R40, P3, PT, R14.reuse, 0x40, RZ ;  /* 0x000000400e287810 */ /* 0x040fe20007f7e0ff */
[----:B------:R-:W-:Y:S01]  /*1c30*/  UMOV UR10, UR14 ;  /* 0x0000000e000a7c82 */ /* 0x000fe20008000000 */
[C---:B------:R-:W-:Y:S01]  /*1c40*/  LEA.HI.X R3, R7.reuse, R23, RZ, 0x2, P0 ;  /* 0x0000001707037211 */ /* 0x040fe200000f14ff */
[----:B------:R-:W-:Y:S01]  /*1c50*/  UMOV UR23, URZ ;  /* 0x000000ff00177c82 */ /* 0x000fe20008000000 */
[----:B------:R-:W-:Y:S01]  /*1c60*/  IADD3 R34, P0, PT, R14, 0x1c0, RZ ;  /* 0x000001c00e227810 */ /* 0x000fe20007f1e0ff */
[----:B------:R-:W-:Y:S01]  /*1c70*/  IMAD R0, R0, 0xc0, RZ ;  /* 0x000000c000007824 */ /* 0x000fe200078e02ff */
[----:B------:R-:W-:Y:S01]  /*1c80*/  IADD3 R38, P2, PT, R14, 0xc0, RZ ;  /* 0x000000c00e267810 */ /* 0x000fe20007f5e0ff */
[----:B------:R-:W-:Y:S01]  /*1c90*/  VIADD R18, R6, 0x31800 ;  /* 0x0003180006127836 */ /* 0x000fe20000000000 */
[----:B------:R-:W-:Y:S01]  /*1ca0*/  R2UR UR30, R40 ;  /* 0x00000000281e72ca */ /* 0x000fe200000e0000 */
[----:B------:R-:W2:Y:S01]  /*1cb0*/  LDG.E.CONSTANT R3, desc[UR4][R2.64] ;  /* 0x0000000402037981 */ /* 0x000ea2000c1e9900 */
[----:B------:R-:W-:Y:S01]  /*1cc0*/  R2UR UR15, R7 ;  /* 0x00000000070f72ca */ /* 0x000fe200000e0000 */
[----:B-1----:R-:W-:Y:S01]  /*1cd0*/  VIADD R13, R6, 0x8000 ;  /* 0x00008000060d7836 */ /* 0x002fe20000000000 */
[----:B------:R-:W-:Y:S01]  /*1ce0*/  R2UR UR13, R18 ;  /* 0x00000000120d72ca */ /* 0x000fe200000e0000 */
[--C-:B------:R-:W-:Y:S01]  /*1cf0*/  IMAD.X R41, RZ, RZ, R15.reuse, P3 ;  /* 0x000000ffff297224 */ /* 0x100fe200018e060f */
[----:B------:R-:W-:Y:S01]  /*1d00*/  IADD3 R36, P1, PT, R14, 0x140, RZ ;  /* 0x000001400e247810 */ /* 0x000fe20007f3e0ff */
[--C-:B------:R-:W-:Y:S01]  /*1d10*/  IMAD.X R35, RZ, RZ, R15.reuse, P0 ;  /* 0x000000ffff237224 */ /* 0x100fe200000e060f */
[----:B------:R-:W-:Y:S01]  /*1d20*/  R2UR UR12, R13 ;  /* 0x000000000d0c72ca */ /* 0x000fe200000e0000 */
[----:B------:R-:W-:Y:S01]  /*1d30*/  VIADD R12, R6, 0x18000 ;  /* 0x00018000060c7836 */ /* 0x000fe20000000000 */
[----:B------:R-:W-:Y:S01]  /*1d40*/  R2UR UR31, R41 ;  /* 0x00000000291f72ca */ /* 0x000fe200000e0000 */
[--C-:B------:R-:W-:Y:S01]  /*1d50*/  IMAD.X R39, RZ, RZ, R15.reuse, P2 ;  /* 0x000000ffff277224 */ /* 0x100fe200010e060f */
[----:B------:R-:W-:Y:S01]  /*1d60*/  R2UR UR28, R38 ;  /* 0x00000000261c72ca */ /* 0x000fe200000e0000 */
[----:B------:R-:W-:Y:S01]  /*1d70*/  VIADD R17, R6, 0x30000 ;  /* 0x0003000006117836 */ /* 0x000fe20000000000 */
[----:B------:R-:W-:Y:S01]  /*1d80*/  R2UR UR8, R12 ;  /* 0x000000000c0872ca */ /* 0x000fe200000e0000 */
[----:B------:R-:W-:Y:S01]  /*1d90*/  IMAD.X R37, RZ, RZ, R15, P1 ;  /* 0x000000ffff257224 */ /* 0x000fe200008e060f */
[----:B------:R-:W-:Y:S01]  /*1da0*/  R2UR UR29, R39 ;  /* 0x00000000271d72ca */ /* 0x000fe200000e0000 */
[----:B------:R-:W-:Y:S01]  /*1db0*/  UMOV UR9, UR13 ;  /* 0x0000000d00097c82 */ /* 0x000fe20008000000 */
[----:B------:R-:W-:Y:S01]  /*1dc0*/  R2UR UR26, R36 ;  /* 0x00000000241a72ca */ /* 0x000fe200000e0000 */
[----:B------:R-:W-:Y:S01]  /*1dd0*/  VIADD R16, R6, 0x30800 ;  /* 0x0003080006107836 */ /* 0x000fe20000000000 */
[----:B------:R-:W-:Y:S01]  /*1de0*/  R2UR UR27, R37 ;  /* 0x00000000251b72ca */ /* 0x000fe200000e0000 */
[----:B------:R-:W-:Y:S01]  /*1df0*/  UMOV UR21, UR13 ;  /* 0x0000000d00157c82 */ /* 0x000fe20008000000 */
[----:B------:R-:W-:Y:S01]  /*1e00*/  R2UR UR20, R17 ;  /* 0x00000000111472ca */ /* 0x000fe200000e0000 */
[----:B------:R1:W-:Y:S01]  /*1e10*/  UTMALDG.2D [UR12], [UR30], desc[UR6] ;  /* 0x0000060c1e0075b4 */ /* 0x0003e20008009000 */
[----:B------:R-:W-:Y:S01]  /*1e20*/  R2UR UR24, R34 ;  /* 0x00000000221872ca */ /* 0x000fe200000e0000 */
[----:B------:R-:W-:Y:S01]  /*1e30*/  UMOV UR22, UR15 ;  /* 0x0000000f00167c82 */ /* 0x000fe20008000000 */
[----:B------:R-:W-:Y:S01]  /*1e40*/  R2UR UR25, R35 ;  /* 0x00000000231972ca */ /* 0x000fe200000e0000 */
[----:B------:R-:W-:Y:S01]  /*1e50*/  IMAD.MOV.U32 R31, RZ, RZ, 0xa500 ;  /* 0x0000a500ff1f7424 */ /* 0x000fe200078e00ff */
[----:B------:R-:W-:Y:S01]  /*1e60*/  R2UR UR18, R0 ;  /* 0x00000000001272ca */ /* 0x000fe200000e0000 */
[----:B------:R-:W-:Y:S01]  /*1e70*/  UMOV UR17, UR13 ;  /* 0x0000000d00117c82 */ /* 0x000fe20008000000 */
[----:B------:R-:W-:Y:S01]  /*1e80*/  R2UR UR16, R16 ;  /* 0x00000000101072ca */ /* 0x000fe200000e0000 */
[C---:B------:R-:W-:Y:S02]  /*1e90*/  VIADD R29, R6.reuse, 0x31808 ;  /* 0x00031808061d7836 */ /* 0x040fe40000000000 */
[C---:B------:R-:W-:Y:S02]  /*1ea0*/  VIADD R30, R6.reuse, 0xc000 ;  /* 0x0000c000061e7836 */ /* 0x040fe40000000000 */
[----:B------:R-:W-:Y:S02]  /*1eb0*/  VIADD R28, R6, 0x1e000 ;  /* 0x0001e000061c7836 */ /* 0x000fe40000000000 */
[C---:B--2---:R-:W-:Y:S01]  /*1ec0*/  IMAD R2, R3.reuse, 0x1c00, R0 ;  /* 0x00001c0003027824 */ /* 0x044fe200078e0200 */
[----:B------:R-:W-:Y:S02]  /*1ed0*/  ISETP.GT.AND P0, PT, R3, RZ, PT ;  /* 0x000000ff0300720c */ /* 0x000fe40003f04270 */
[----:B------:R-:W-:Y:S02]  /*1ee0*/  VIMNMX R3, PT, PT, RZ, R3, !PT ;  /* 0x00000003ff037248 */ /* 0x000fe40007fe0100 */
[----:B------:R-:W-:Y:S02]  /*1ef0*/  SEL R32, R2, R0, P0 ;  /* 0x0000000002207207 */ /* 0x000fe40000000000 */
[----:B------:R-:W-:Y:S02]  /*1f00*/  R2UR UR19, R3 ;  /* 0x00000000031372ca */ /* 0x000fe400000e0000 */
[----:B------:R-:W-:Y:S11]  /*1f10*/  R2UR UR11, R32 ;  /* 0x00000000200b72ca */ /* 0x000ff600000e0000 */
[----:B------:R-:W-:Y:S02]  /*1f20*/  USHF.L.U32 UR19, UR19, 0x2, URZ ;  /* 0x0000000213137899 */ /* 0x000fe400080006ff */
[----:B------:R1:W-:Y:S01]  /*1f30*/  UTMALDG.2D [UR8], [UR28], desc[UR6] ;  /* 0x000006081c0075b4 */ /* 0x0003e20008009000 */
[----:B------:R1:W-:Y:S06]  /*1f40*/  UTMALDG.2D [UR20], [UR26], desc[UR6] ;  /* 0x000006141a0075b4 */ /* 0x0003ec0008009000 */
[----:B------:R1:W-:Y:S01]  /*1f50*/  UTMALDG.2D [UR16], [UR24], desc[UR6] ;  /* 0x00000610180075b4 */ /* 0x0003e20008009000 */
[----:B------:R1:W-:Y:S01]  /*1f60*/  SYNCS.ARRIVE.TRANS64 RZ, [R6+URZ+0x31800], R31 ;  /* 0x0318001f06ff79a7 */ /* 0x0003e200080000ff */
[----:B------:R-:W2:Y:S02]  /*1f70*/  SYNCS.PHASECHK.TRANS64.TRYWAIT P0, [R6+URZ+0x31828], R8 ;  /* 0x03182808060075a7 */ /* 0x000ea400080011ff */
[----:B-12---:R-:W-:Y:S05]  /*1f80*/  @!P0 BRA `(.L_x_26) ;  /* 0x0000002c00fc8947 */ /* 0x006fea0003800000 */
.L_x_67:
[----:B------:R-:W-:Y:S01]  /*1f90*/  R2UR UR9, R29 ;  /* 0x000000001d0972ca */ /* 0x000fe200000e0000 */
[----:B------:R-:W-:Y:S01]  /*1fa0*/  UMOV UR14, 0x0 ;  /* 0x00000000000e7882 */ /* 0x000fe20000000000 */
[----:B------:R-:W-:Y:S01]  /*1fb0*/  R2UR UR16, R40 ;  /* 0x00000000281072ca */ /* 0x000fe200000e0000 */
[----:B------:R-:W-:Y:S01]  /*1fc0*/  UMOV UR15, 0x10000000 ;  /* 0x10000000000f7882 */ /* 0x000fe20000000000 */
[----:B------:R-:W-:Y:S01]  /*1fd0*/  R2UR UR17, R41 ;  /* 0x00000000291172ca */ /* 0x000fe200000e0000 */
[----:B------:R-:W-:Y:S01]  /*1fe0*/  UMOV UR10, 0x80 ;  /* 0x00000080000a7882 */ /* 0x000fe20000000000 */
[----:B------:R-:W-:Y:S01]  /*1ff0*/  R2UR UR11, R7 ;  /* 0x00000000070b72ca */ /* 0x000fe200000e0000 */
[----:B------:R-:W-:Y:S01]  /*2000*/  IMAD.MOV.U32 R27, RZ, RZ, 0xa000 ;  /* 0x0000a000ff1b7424 */ /* 0x000fe200078e00ff */
[----:B------:R-:W-:Y:S01]  /*2010*/  R2UR UR8, R30 ;  /* 0x000000001e0872ca */ /* 0x000fe200000e0000 */
[----:B------:R-:W-:Y:S01]  /*2020*/  UMOV UR6, 0x80 ;  /* 0x0000008000067882 */ /* 0x000fe20000000000 */
[----:B------:R-:W-:Y:S01]  /*2030*/  R2UR UR12, R38 ;  /* 0x00000000260c72ca */ /* 0x000fe200000e0000 */
[----:B-1----:R-:W-:Y:S01]  /*2040*/  VIADD R25, R6, 0x31810 ;  /* 0x0003181006197836 */ /* 0x002fe20000000000 */
[----:B------:R-:W-:Y:S01]  /*2050*/  R2UR UR13, R39 ;  /* 0x00000000270d72ca */ /* 0x000fe200000e0000 */
[----:B------:R-:W-:Y:S01]  /*2060*/  UMOV UR5, UR9 ;  /* 0x0000000900057c82 */ /* 0x000fe20008000000 */
[----:B------:R-:W-:Y:S01]  /*2070*/  R2UR UR7, R32 ;  /* 0x00000000200772ca */ /* 0x000fe200000e0000 */
[----:B------:R-:W-:Y:S01]  /*2080*/  VIADD R24, R6, 0x24000 ;  /* 0x0002400006187836 */ /* 0x000fe20000000000 */
[----:B------:R-:W-:Y:S01]  /*2090*/  R2UR UR4, R28 ;  /* 0x000000001c0472ca */ /* 0x000fe200000e0000 */
[----:B------:R-:W-:Y:S04]  /*20a0*/  VIADD R26, R6, 0x10000 ;  /* 0x00010000061a7836 */ /* 0x000fe80000000000 */
[----:B------:R1:W-:Y:S08]  /*20b0*/  UTMALDG.2D [UR8], [UR16], desc[UR14] ;  /* 0x00000e08100075b4 */ /* 0x0003f00008009000 */
[----:B------:R1:W-:Y:S01]  /*20c0*/  UTMALDG.2D [UR4], [UR12], desc[UR14] ;  /* 0x00000e040c0075b4 */ /* 0x0003e20008009000 */
[----:B------:R1:W-:Y:S01]  /*20d0*/  SYNCS.ARRIVE.TRANS64 RZ, [R6+URZ+0x31808], R27 ;  /* 0x0318081b06ff79a7 */ /* 0x0003e200080000ff */
[----:B------:R-:W2:Y:S02]  /*20e0*/  SYNCS.PHASECHK.TRANS64.TRYWAIT P0, [R6+URZ+0x31830], R8 ;  /* 0x03183008060075a7 */ /* 0x000ea400080011ff */
[----:B-12---:R-:W-:Y:S05]  /*20f0*/  @!P0 BRA `(.L_x_27) ;  /* 0x0000002c00bc8947 */ /* 0x006fea0003800000 */
.L_x_68:
[----:B------:R-:W-:Y:S01]  /*2100*/  R2UR UR9, R25 ;  /* 0x00000000190972ca */ /* 0x000fe200000e0000 */
[----:B------:R-:W-:Y:S01]  /*2110*/  UMOV UR14, 0x0 ;  /* 0x00000000000e7882 */ /* 0x000fe20000000000 */
[----:B------:R-:W-:Y:S01]  /*2120*/  R2UR UR16, R40 ;  /* 0x00000000281072ca */ /* 0x000fe200000e0000 */
[----:B------:R-:W-:Y:S01]  /*2130*/  UMOV UR15, 0x10000000 ;  /* 0x10000000000f7882 */ /* 0x000fe20000000000 */
[----:B------:R-:W-:Y:S01]  /*2140*/  R2UR UR17, R41 ;  /* 0x00000000291172ca */ /* 0x000fe200000e0000 */
[----:B------:R-:W-:Y:S01]  /*2150*/  UMOV UR10, 0x100 ;  /* 0x00000100000a7882 */ /* 0x000fe20000000000 */
[----:B------:R-:W-:Y:S01]  /*2160*/  R2UR UR11, R7 ;  /* 0x00000000070b72ca */ /* 0x000fe200000e0000 */
[----:B------:R-:W-:Y:S01]  /*2170*/  UMOV UR6, 0x100 ;  /* 0x0000010000067882 */ /* 0x000fe20000000000 */
[----:B------:R-:W-:Y:S01]  /*2180*/  R2UR UR8, R26 ;  /* 0x000000001a0872ca */ /* 0x000fe200000e0000 */
[----:B------:R-:W-:Y:S01]  /*2190*/  VIADD R19, R6, 0x31818 ;  /* 0x0003181806137836 */ /* 0x000fe20000000000 */
[----:B------:R-:W-:Y:S01]  /*21a0*/  R2UR UR12, R38 ;  /* 0x00000000260c72ca */ /* 0x000fe200000e0000 */
[----:B------:R-:W-:Y:S01]  /*21b0*/  VIADD R2, R6, 0x2a000 ;  /* 0x0002a00006027836 */ /* 0x000fe20000000000 */
[----:B------:R-:W-:Y:S01]  /*21c0*/  R2UR UR13, R39 ;  /* 0x00000000270d72ca */ /* 0x000fe200000e0000 */
[----:B------:R-:W-:Y:S01]  /*21d0*/  UMOV UR5, UR9 ;  /* 0x0000000900057c82 */ /* 0x000fe20008000000 */
[----:B------:R-:W-:Y:S01]  /*21e0*/  R2UR UR7, R32 ;  /* 0x00000000200772ca */ /* 0x000fe200000e0000 */
[----:B------:R-:W-:Y:S01]  /*21f0*/  VIADD R21, R6, 0x14000 ;  /* 0x0001400006157836 */ /* 0x000fe20000000000 */
[----:B------:R-:W-:Y:S05]  /*2200*/  R2UR UR4, R24 ;  /* 0x00000000180472ca */ /* 0x000fea00000e0000 */
[----:B------:R2:W-:Y:S08]  /*2210*/  UTMALDG.2D [UR8], [UR16], desc[UR14] ;  /* 0x00000e08100075b4 */ /* 0x0005f00008009000 */
[----:B------:R2:W-:Y:S01]  /*2220*/  UTMALDG.2D [UR4], [UR12], desc[UR14] ;  /* 0x00000e040c0075b4 */ /* 0x0005e20008009000 */
[----:B------:R2:W-:Y:S01]  /*2230*/  SYNCS.ARRIVE.TRANS64 RZ, [R6+URZ+0x31810], R27 ;  /* 0x0318101b06ff79a7 */ /* 0x0005e200080000ff */
[----:B------:R-:W3:Y:S02]  /*2240*/  SYNCS.PHASECHK.TRANS64.TRYWAIT P0, [R6+URZ+0x31838], R8 ;  /* 0x03183808060075a7 */ /* 0x000ee400080011ff */
[----:B--23--:R-:W-:Y:S05]  /*2250*/  @!P0 BRA `(.L_x_28) ;  /* 0x0000002c00808947 */ /* 0x00cfea0003800000 */
.L_x_69:
        /* <DEDUP_REMOVED lines=8> */
[----:B------:R-:W-:Y:S02]  /*22e0*/  R2UR UR8, R21 ;  /* 0x00000000150872ca */ /* 0x000fe400000e0000 */
[----:B------:R-:W-:Y:S02]  /*22f0*/  R2UR UR12, R38 ;  /* 0x00000000260c72ca */ /* 0x000fe400000e0000 */
[----:B------:R-:W-:Y:S01]  /*2300*/  R2UR UR13, R39 ;  /* 0x00000000270d72ca */ /* 0x000fe200000e0000 */
[----:B------:R-:W-:Y:S01]  /*2310*/  UMOV UR5, UR9 ;  /* 0x0000000900057c82 */ /* 0x000fe20008000000 */
[----:B------:R-:W-:Y:S02]  /*2320*/  R2UR UR7, R32 ;  /* 0x00000000200772ca */ /* 0x000fe400000e0000 */
[----:B------:R-:W-:Y:S05]  /*2330*/  R2UR UR4, R2 ;  /* 0x00000000020472ca */ /* 0x000fea00000e0000 */
[----:B------:R2:W-:Y:S08]  /*2340*/  UTMALDG.2D [UR8], [UR16], desc[UR14] ;  /* 0x00000e08100075b4 */ /* 0x0005f00008009000 */
[----:B------:R2:W-:Y:S01]  /*2350*/  UTMALDG.2D [UR4], [UR12], desc[UR14] ;  /* 0x00000e040c0075b4 */ /* 0x0005e20008009000 */
[----:B------:R2:W-:Y:S01]  /*2360*/  SYNCS.ARRIVE.TRANS64 RZ, [R6+URZ+0x31818], R27 ;  /* 0x0318181b06ff79a7 */ /* 0x0005e200080000ff */
[----:B------:R-:W3:Y:S02]  /*2370*/  SYNCS.PHASECHK.TRANS64.TRYWAIT P0, [R6+URZ+0x31820], RZ ;  /* 0x031820ff060075a7 */ /* 0x000ee400080011ff */
[----:B--23--:R-:W-:Y:S05]  /*2380*/  @!P0 BRA `(.L_x_29) ;  /* 0x0000002c00508947 */ /* 0x00cfea0003800000 */
.L_x_70:
        /* <DEDUP_REMOVED lines=11> */
[----:B------:R-:W-:Y:S01]  /*2440*/  R2UR UR27, R39 ;  /* 0x00000000271b72ca */ /* 0x000fe200000e0000 */
[----:B------:R-:W-:Y:S01]  /*2450*/  UMOV UR5, UR9 ;  /* 0x0000000900057c82 */ /* 0x000fe20008000000 */
[----:B------:R-:W-:Y:S01]  /*2460*/  R2UR UR4, R12 ;  /* 0x000000000c0472ca */ /* 0x000fe200000e0000 */
[----:B------:R-:W-:Y:S01]  /*2470*/  UMOV UR17, UR9 ;  /* 0x0000000900117c82 */ /* 0x000fe20008000000 */
[----:B------:R-:W-:Y:S01]  /*2480*/  R2UR UR7, R32 ;  /* 0x00000000200772ca */ /* 0x000fe200000e0000 */
[----:B------:R-:W-:Y:S01]  /*2490*/  UMOV UR13, UR9 ;  /* 0x00000009000d7c82 */ /* 0x000fe20008000000 */
[----:B------:R-:W-:Y:S02]  /*24a0*/  R2UR UR15, R3 ;  /* 0x00000000030f72ca */ /* 0x000fe400000e0000 */
[----:B------:R-:W-:Y:S01]  /*24b0*/  R2UR UR22, R36 ;  /* 0x00000000241672ca */ /* 0x000fe200000e0000 */
[----:B------:R3:W-:Y:S01]  /*24c0*/  UTMALDG.2D [UR8], [UR28], desc[UR24] ;  /* 0x000018081c0075b4 */ /* 0x0007e20008009000 */
[----:B------:R-:W-:Y:S01]  /*24d0*/  R2UR UR23, R37 ;  /* 0x00000000251772ca */ /* 0x000fe200000e0000 */
[----:B------:R-:W-:Y:S01]  /*24e0*/  UMOV UR18, UR11 ;  /* 0x0000000b00127c82 */ /* 0x000fe20008000000 */
[----:B------:R-:W-:Y:S02]  /*24f0*/  R2UR UR16, R17 ;  /* 0x00000000111072ca */ /* 0x000fe400000e0000 */
[----:B------:R-:W-:Y:S02]  /*2500*/  R2UR UR20, R34 ;  /* 0x00000000221472ca */ /* 0x000fe400000e0000 */
[----:B------:R-:W-:Y:S01]  /*2510*/  R2UR UR21, R35 ;  /* 0x00000000231572ca */ /* 0x000fe200000e0000 */
[----:B------:R3:W-:Y:S01]  /*2520*/  UTMALDG.2D [UR4], [UR26], desc[UR24] ;  /* 0x000018041a0075b4 */ /* 0x0007e20008009000 */
[----:B------:R-:W-:Y:S01]  /*2530*/  R2UR UR12, R16 ;  /* 0x00000000100c72ca */ /* 0x000fe200000e0000 */
[----:B------:R-:W-:Y:S01]  /*2540*/  ULEA UR15, UR15, 0x1, 0x2 ;  /* 0x000000010f0f7891 */ /* 0x000fe2000f8e10ff */
[----:B------:R-:W-:Y:S05]  /*2550*/  R2UR UR14, R0 ;  /* 0x00000000000e72ca */ /* 0x000fea00000e0000 */
[----:B------:R3:W-:Y:S08]  /*2560*/  UTMALDG.2D [UR16], [UR22], desc[UR24] ;  /* 0x00001810160075b4 */ /* 0x0007f00008009000 */
[----:B------:R3:W-:Y:S01]  /*2570*/  UTMALDG.2D [UR12], [UR20], desc[UR24] ;  /* 0x0000180c140075b4 */ /* 0x0007e20008009000 */
[----:B------:R3:W-:Y:S01]  /*2580*/  SYNCS.ARRIVE.TRANS64 RZ, [R6+URZ+0x31800], R31 ;  /* 0x0318001f06ff79a7 */ /* 0x0007e200080000ff */
[----:B------:R-:W4:Y:S02]  /*2590*/  SYNCS.PHASECHK.TRANS64.TRYWAIT P0, [R6+URZ+0x31828], RZ ;  /* 0x031828ff060075a7 */ /* 0x000f2400080011ff */
[----:B---34-:R-:W-:Y:S05]  /*25a0*/  @!P0 BRA `(.L_x_30) ;  /* 0x0000002800dc8947 */ /* 0x018fea0003800000 */
.L_x_71:
        /* <DEDUP_REMOVED lines=17> */
[----:B------:R-:W5:Y:S02]  /*26c0*/  SYNCS.PHASECHK.TRANS64.TRYWAIT P0, [R6+URZ+0x31830], RZ ;  /* 0x031830ff060075a7 */ /* 0x000f6400080011ff */
[----:B----45:R-:W-:Y:S05]  /*26d0*/  @!P0 BRA `(.L_x_31) ;  /* 0x0000002800a48947 */ /* 0x030fea0003800000 */
.L_x_72:
        /* <DEDUP_REMOVED lines=18> */
[----:B-1---5:R-:W-:Y:S05]  /*2800*/  @!P0 BRA `(.L_x_32) ;  /* 0x00000028006c8947 */ /* 0x022fea0003800000 */
.L_x_73:
        /* <DEDUP_REMOVED lines=17> */
[----:B------:R-:W5:Y:S02]  /*2920*/  SYNCS.PHASECHK.TRANS64.TRYWAIT P0, [R6+URZ+0x31820], R8 ;  /* 0x03182008060075a7 */ /* 0x000f6400080011ff */
[----:B-1---5:R-:W-:Y:S05]  /*2930*/  @!P0 BRA `(.L_x_33) ;  /* 0x0000002800348947 */ /* 0x022fea0003800000 */
.L_x_74:
        /* <DEDUP_REMOVED lines=32> */
[----:B------:R-:W5:Y:S02]  /*2b40*/  SYNCS.PHASECHK.TRANS64.TRYWAIT P0, [R6+URZ+0x31828], R8 ;  /* 0x03182808060075a7 */ /* 0x000f6400080011ff */
[----:B-1---5:R-:W-:Y:S05]  /*2b50*/  @!P0 BRA `(.L_x_34) ;  /* 0x0000002400c88947 */ /* 0x022fea0003800000 */
.L_x_75:
        /* <DEDUP_REMOVED lines=19> */
.L_x_76:
        /* <DEDUP_REMOVED lines=19> */
.L_x_77:
        /* <DEDUP_REMOVED lines=19> */
.L_x_78:
        /* <DEDUP_REMOVED lines=32> */
[----:B------:R-:W5:Y:S02]  /*30f0*/  SYNCS.PHASECHK.TRANS64.TRYWAIT P0, [R6+URZ+0x31828], RZ ;  /* 0x031828ff060075a7 */ /* 0x000f6400080011ff */
[----:B-1---5:R-:W-:Y:S05]  /*3100*/  @!P0 BRA `(.L_x_38) ;  /* 0x0000002000c48947 */ /* 0x022fea0003800000 */
.L_x_79:
        /* <DEDUP_REMOVED lines=19> */
.L_x_80:
        /* <DEDUP_REMOVED lines=19> */
.L_x_81:
        /* <DEDUP_REMOVED lines=10> */
[----:B------:R-:W-:Y:S02]  /*3410*/  R2UR UR12, R38 ;  /* 0x00000000260c72ca */ /* 0x000fe400000e0000 */
[----:B------:R-:W-:Y:S02]  /*3420*/  R2UR UR13, R39 ;  /* 0x00000000270d72ca */ /* 0x000fe400000e0000 */
[----:B------:R-:W-:Y:S02]  /*3430*/  R2UR UR4, R2 ;  /* 0x00000000020472ca */ /* 0x000fe400000e0000 */
[----:B------:R-:W-:Y:S01]  /*3440*/  R2UR UR7, R32 ;  /* 0x00000000200772ca */ /* 0x000fe200000e0000 */
[----:B------:R-:W-:Y:S01]  /*3450*/  UMOV UR5, UR9 ;  /* 0x0000000900057c82 */ /* 0x000fe20008000000 */
[----:B------:R-:W-:Y:S03]  /*3460*/  ISETP.NE.AND P0, PT, R9, 0x1, PT ;  /* 0x000000010900780c */ /* 0x000fe60003f05270 */
[----:B------:R1:W-:Y:S08]  /*3470*/  UTMALDG.2D [UR8], [UR16], desc[UR14] ;  /* 0x00000e08100075b4 */ /* 0x0003f00008009000 */
[----:B------:R1:W-:Y:S01]  /*3480*/  UTMALDG.2D [UR4], [UR12], desc[UR14] ;  /* 0x00000e040c0075b4 */ /* 0x0003e20008009000 */
[----:B------:R1:W-:Y:S02]  /*3490*/  SYNCS.ARRIVE.TRANS64 RZ, [R6+URZ+0x31818], R27 ;  /* 0x0318181b06ff79a7 */ /* 0x0003e400080000ff */
[----:B-1----:R-:W-:Y:S05]  /*34a0*/  @!P0 EXIT ;  /* 0x000000000000894d */ /* 0x002fea0003800000 */
[----:B------:R-:W-:Y:S02]  /*34b0*/  IADD3 R10, PT, PT, R10, 0x8f, RZ ;  /* 0x0000008f0a0a7810 */ /* 0x000fe40007ffe0ff */
[----:B------:R-:W-:Y:S01]  /*34c0*/  IADD3 R11, PT, PT, R11, 0x8f, RZ ;  /* 0x0000008f0b0b7810 */ /* 0x000fe20007ffe0ff */
[----:B------:R-:W-:Y:S06]  /*34d0*/  BRA `(.L_x_41) ;  /* 0xffffffe400507947 */ /* 0x000fec000383ffff */
.L_x_13:
[----:B------:R-:W-:-:S04]  /*34e0*/  LOP3.LUT R2, R21, 0xfffffffc, RZ, 0xc0, !PT ;  /* 0xfffffffc15027812 */ /* 0x000fc800078ec0ff */
[----:B------:R-:W-:-:S13]  /*34f0*/  ISETP.NE.AND P0, PT, R2, 0x4, PT ;  /* 0x000000040200780c */ /* 0x000fda0003f05270 */
[----:B-1----:R-:W-:Y:S05]  /*3500*/  @P0 EXIT ;  /* 0x000000000000094d */ /* 0x002fea0003800000 */
[----:B------:R-:W1:Y:S01]  /*3510*/  S2R R2, SR_CgaCtaId ;  /* 0x0000000000027919 */ /* 0x000e620000008800 */
[----:B------:R-:W-:-:S04]  /*3520*/  MOV R4, 0x400 ;  /* 0x0000040000047802 */ /* 0x000fc80000000f00 */
[----:B-1----:R-:W-:-:S05]  /*3530*/  LEA R2, R2, R4, 0x18 ;  /* 0x0000000402027211 */ /* 0x002fca00078ec0ff */
[----:B------:R-:W1:Y:S02]  /*3540*/  LDS R4, [R2+0x31880] ;  /* 0x0318800002047984 */ /* 0x000e640000000800 */
[----:B-1----:R-:W-:-:S13]  /*3550*/  ISETP.NE.AND P0, PT, R4, RZ, PT ;  /* 0x000000ff0400720c */ /* 0x002fda0003f05270 */
[----:B------:R-:W-:Y:S05]  /*3560*/  @!P0 BRA `(.L_x_42) ;  /* 0x0000000000048947 */ /* 0x000fea0003800000 */
[----:B------:R-:W-:Y:S05]  /*3570*/  BPT.TRAP 0x1 ;  /* 0x000000040000795c */ /* 0x000fea0000300000 */
.L_x_42:
[----:B------:R-:W1:Y:S01]  /*3580*/  S2UR UR4, SR_CTAID.X ;  /* 0x00000000000479c3 */ /* 0x000e620000002500 */
[----:B------:R-:W-:Y:S02]  /*3590*/  IADD3 R21, PT, PT, R21, -0x4, RZ ;  /* 0xfffffffc15157810 */ /* 0x000fe40007ffe0ff */
[----:B-1----:R-:W-:-:S13]  /*35a0*/  ISETP.LE.U32.AND P0, PT, R3, UR4, PT ;  /* 0x0000000403007c0c */ /* 0x002fda000bf03070 */
[----:B------:R-:W-:Y:S05]  /*35b0*/  @P0 BRA `(.L_x_43) ;  /* 0x0000001400600947 */ /* 0x000fea0003800000 */
[----:B------:R-:W-:Y:S02]  /*35c0*/  IMAD.U32 R35, RZ, RZ, UR4 ;  /* 0x00000004ff237e24 */ /* 0x000fe4000f8e00ff */
[----:B------:R-:W-:Y:S02]  /*35d0*/  IMAD.SHL.U32 R33, R0, 0x10, RZ ;  /* 0x0000001000217824 */ /* 0x000fe400078e00ff */
[----:B------:R-:W-:Y:S01]  /*35e0*/  IMAD R34, R21, 0x20, R0 ;  /* 0x0000002015227824 */ /* 0x000fe200078e0200 */
[----:B------:R-:W-:Y:S01]  /*35f0*/  LOP3.LUT R24, RZ, R35, RZ, 0x33, !PT ;  /* 0x00000023ff187212 */ /* 0x000fe200078e33ff */
[----:B------:R-:W-:Y:S01]  /*3600*/  IMAD.MOV.U32 R23, RZ, RZ, RZ ;  /* 0x000000ffff177224 */ /* 0x000fe200078e00ff */
[----:B------:R-:W-:Y:S01]  /*3610*/  LOP3.LUT R33, R33, 0x70, RZ, 0xc0, !PT ;  /* 0x0000007021217812 */ /* 0x000fe200078ec0ff */
[----:B------:R-:W-:Y:S01]  /*3620*/  IMAD.MOV.U32 R22, RZ, RZ, -0x1 ;  /* 0xffffffffff167424 */ /* 0x000fe200078e00ff */
[----:B------:R-:W-:Y:S01]  /*3630*/  PRMT R25, R35, 0x7610, R25 ;  /* 0x0000761023197816 */ /* 0x000fe20000000019 */
[----:B------:R-:W-:Y:S01]  /*3640*/  IMAD.IADD R24, R3, 0x1, R24 ;  /* 0x0000000103187824 */ /* 0x000fe200078e0218 */
[C---:B------:R-:W-:Y:S01]  /*3650*/  LOP3.LUT R32, R33.reuse, 0x10, RZ, 0x3c, !PT ;  /* 0x0000001021207812 */ /* 0x040fe200078e3cff */
[----:B------:R-:W-:Y:S01]  /*3660*/  IMAD.SHL.U32 R34, R34, 0x80, RZ ;  /* 0x0000008022227824 */ /* 0x000fe200078e00ff */
[C---:B------:R-:W-:Y:S01]  /*3670*/  LOP3.LUT R31, R33.reuse, 0x20, RZ, 0x3c, !PT ;  /* 0x00000020211f7812 */ /* 0x040fe200078e3cff */
[----:B------:R-:W-:Y:S01]  /*3680*/  IMAD.HI.U32 R24, R24, -0x1ada67d5, RZ ;  /* 0xe525982b18187827 */ /* 0x000fe200078e00ff */
[----:B------:R-:W-:-:S02]  /*3690*/  LOP3.LUT R30, R33, 0x30, RZ, 0x3c, !PT ;  /* 0x00000030211e7812 */ /* 0x000fc400078e3cff */
[C---:B------:R-:W-:Y:S02]  /*36a0*/  LOP3.LUT R29, R33.reuse, 0x40, RZ, 0x3c, !PT ;  /* 0x00000040211d7812 */ /* 0x040fe400078e3cff */
[----:B------:R-:W-:Y:S02]  /*36b0*/  SHF.R.U32.HI R24, RZ, 0x7, R24 ;  /* 0x00000007ff187819 */ /* 0x000fe40000011618 */
[C---:B------:R-:W-:Y:S02]  /*36c0*/  LOP3.LUT R28, R33.reuse, 0x50, RZ, 0x3c, !PT ;  /* 0x00000050211c7812 */ /* 0x040fe400078e3cff */
[C---:B------:R-:W-:Y:S01]  /*36d0*/  LOP3.LUT R27, R33.reuse, 0x60, RZ, 0x3c, !PT ;  /* 0x00000060211b7812 */ /* 0x040fe200078e3cff */
[----:B------:R-:W-:Y:S01]  /*36e0*/  IMAD.MOV R24, RZ, RZ, -R24 ;  /* 0x000000ffff187224 */ /* 0x000fe200078e0a18 */
[----:B------:R-:W-:-:S07]  /*36f0*/  LOP3.LUT R26, R33, 0x70, RZ, 0x3c, !PT ;  /* 0x00000070211a7812 */ /* 0x000fce00078e3cff */
.L_x_54:
[----:B------:R-:W-:Y:S01]  /*3700*/  SHF.R.U32.HI R37, RZ, 0x5, R35 ;  /* 0x00000005ff257819 */ /* 0x000fe20000011623 */
[----:B------:R-:W-:Y:S01]  /*3710*/  VIADD R24, R24, 0x1 ;  /* 0x0000000118187836 */ /* 0x000fe20000000000 */
[----:B------:R-:W-:Y:S05]  /*3720*/  YIELD ;  /* 0x0000000000007946 */ /* 0x000fea0003800000 */
[----:B------:R-:W-:Y:S01]  /*3730*/  IMAD.HI.U32 R37, R37, 0xd79435f, RZ ;  /* 0x0d79435f25257827 */ /* 0x000fe200078e00ff */
[----:B------:R-:W-:Y:S02]  /*3740*/  ISETP.NE.AND P2, PT, R21, RZ, PT ;  /* 0x000000ff1500720c */ /* 0x000fe40003f45270 */
[----:B------:R-:W-:Y:S01]  /*3750*/  ISETP.NE.AND P0, PT, R24, 0x1, PT ;  /* 0x000000011800780c */ /* 0x000fe20003f05270 */
[C---:B------:R-:W-:Y:S01]  /*3760*/  IMAD R44, R37.reuse, -0x10, R20 ;  /* 0xfffffff0252c7824 */ /* 0x040fe200078e0214 */
[----:B------:R-:W-:Y:S01]  /*3770*/  PRMT R0, R37, 0x9910, RZ ;  /* 0x0000991025007816 */ /* 0x000fe200000000ff */
[----:B------:R-:W-:Y:S01]  /*3780*/  VIADD R22, R22, 0x1 ;  /* 0x0000000116167836 */ /* 0x000fe20000000000 */
[----:B-1----:R-:W-:-:S02]  /*3790*/  MOV R3, 0x3820 ;  /* 0x0000382000037802 */ /* 0x002fc40000000f00 */
[----:B------:R-:W-:Y:S01]  /*37a0*/  VIMNMX.U32 R44, PT, PT, R44, 0x10, PT ;  /* 0x000000102c2c7848 */ /* 0x000fe20003fe0000 */
[----:B------:R-:W-:-:S04]  /*37b0*/  IMAD R0, R0, 0x260, RZ ;  /* 0x0000026000007824 */ /* 0x000fc800078e02ff */
[----:B------:R-:W-:Y:S02]  /*37c0*/  IMAD.MOV R39, RZ, RZ, -R0 ;  /* 0x000000ffff277224 */ /* 0x000fe400078e0a00 */
[----:B------:R-:W-:-:S03]  /*37d0*/  IMAD.MOV.U32 R12, RZ, RZ, R44 ;  /* 0x000000ffff0c7224 */ /* 0x000fc600078e002c */
[----:B------:R-:W-:-:S05]  /*37e0*/  PRMT R39, R39, 0x7710, RZ ;  /* 0x0000771027277816 */ /* 0x000fca00000000ff */
[----:B------:R-:W-:-:S05]  /*37f0*/  IMAD.IADD R39, R39, 0x1, R25 ;  /* 0x0000000127277824 */ /* 0x000fca00078e0219 */
[----:B------:R-:W-:Y:S02]  /*3800*/  LOP3.LUT R7, R39, 0xffff, RZ, 0xc0, !PT ;  /* 0x0000ffff27077812 */ /* 0x000fe400078ec0ff */
[----:B------:R-:W-:Y:S05]  /*3810*/  CALL.REL.NOINC `($__internal_3_$__cuda_sm20_div_u16) ;  /* 0x0000001c00787944 */ /* 0x000fea0003c00000 */
[C---:B------:R-:W-:Y:S01]  /*3820*/  IMAD.SHL.U32 R3, R22.reuse, 0x8, RZ ;  /* 0x0000000816037824 */ /* 0x040fe200078e00ff */
[----:B------:R-:W-:Y:S02]  /*3830*/  SHF.R.U32.HI R4, RZ, 0x1, R22 ;  /* 0x00000001ff047819 */ /* 0x000fe40000011616 */
[----:B------:R-:W-:Y:S02]  /*3840*/  LOP3.LUT R36, R22, 0x1, RZ, 0xc0, !PT ;  /* 0x0000000116247812 */ /* 0x000fe400078ec0ff */
[----:B------:R-:W-:Y:S02]  /*3850*/  LOP3.LUT R3, R3, 0x8, RZ, 0xc0, !PT ;  /* 0x0000000803037812 */ /* 0x000fe400078ec0ff */
[----:B------:R-:W-:Y:S01]  /*3860*/  LOP3.LUT R4, R4, 0x1, RZ, 0xc0, !PT ;  /* 0x0000000104047812 */ /* 0x000fe200078ec0ff */
[----:B------:R-:W-:Y:S02]  /*3870*/  IMAD R36, R36, 0xc0, RZ ;  /* 0x000000c024247824 */ /* 0x000fe400078e02ff */
[----:B------:R-:W-:-:S02]  /*3880*/  IMAD.IADD R3, R2, 0x1, R3 ;  /* 0x0000000102037824 */ /* 0x000fc400078e0203 */
[----:B------:R-:W-:-:S04]  /*3890*/  IMAD.U32 R4, R4, -0x80000000, RZ ;  /* 0x8000000004047824 */ /* 0x000fc800078e00ff */
[----:B------:R-:W1:Y:S02]  /*38a0*/  SYNCS.PHASECHK.TRANS64.TRYWAIT P1, [R3+URZ+0x31860], R4 ;  /* 0x03186004030075a7 */ /* 0x000e6400080211ff */
[----:B-1----:R-:W-:Y:S05]  /*38b0*/  @!P1 BRA `(.L_x_44) ;  /* 0x0000001c00149947 */ /* 0x002fea0003800000 */
.L_x_83:
[----:B------:R-:W-:Y:S01]  /*38c0*/  NOP ;  /* 0x0000000000007918 */ /* 0x000fe20000000000 */
[----:B------:R-:W-:Y:S05]  /*38d0*/  @P2 BRA `(.L_x_45) ;  /* 0x0000000000042947 */ /* 0x000fea0003800000 */
[----:B------:R-:W-:-:S04]  /*38e0*/  DEPBAR.LE SB0, 0x1 ;  /* 0x000080400000791a */ /* 0x000fc80000000000 */
.L_x_45:
[----:B------:R-:W-:Y:S05]  /*38f0*/  WARPSYNC.ALL ;  /* 0x0000000000007948 */ /* 0x000fea0003800000 */
[----:B------:R-:W-:Y:S01]  /*3900*/  NOP ;  /* 0x0000000000007918 */ /* 0x000fe20000000000 */
[----:B------:R-:W-:Y:S01]  /*3910*/  BAR.SYNC.DEFER_BLOCKING 0x8, 0x80 ;  /* 0x0202000000007b1d */ /* 0x000fe20000010000 */
[C---:B------:R-:W-:Y:S01]  /*3920*/  R2UR UR5, R36.reuse ;  /* 0x00000000240572ca */ /* 0x040fe200000e0000 */
[----:B------:R-:W-:Y:S01]  /*3930*/  IMAD R38, R23, 0x4000, R34 ;  /* 0x0000400017267824 */ /* 0x000fe200078e0222 */
[----:B------:R-:W-:Y:S02]  /*3940*/  R2UR UR4, R36 ;  /* 0x00000000240472ca */ /* 0x000fe400000e0000 */
[----:B------:R-:W-:-:S02]  /*3950*/  PRMT R44, R44, 0x9910, RZ ;  /* 0x000099102c2c7816 */ /* 0x000fc400000000ff */
[----:B------:R-:W-:-:S07]  /*3960*/  ISETP.NE.AND P1, PT, R21, RZ, PT ;  /* 0x000000ff1500720c */ /* 0x000fce0003f25270 */
[----:B------:R-:W2:Y:S01]  /*3970*/  LDTM.x8 R12, tmem[UR5] ;  /* 0x00000005000c79ee */ /* 0x000ea200081c0000 */
[C---:B------:R-:W-:Y:S01]  /*3980*/  R2UR UR5, R36.reuse ;  /* 0x00000000240572ca */ /* 0x040fe200000e0000 */
[----:B------:R-:W-:Y:S01]  /*3990*/  NOP ;  /* 0x0000000000007918 */ /* 0x000fe20000000000 */
[----:B-12---:R-:W1:Y:S01]  /*39a0*/  LDTM.x8 R4, tmem[UR4+0x8] ;  /* 0x00000804000479ee */ /* 0x006e6200081c0000 */
[----:B------:R-:W-:Y:S02]  /*39b0*/  R2UR UR4, R36 ;  /* 0x00000000240472ca */ /* 0x000fe400000e0000 */
[----:B------:R-:W-:Y:S02]  /*39c0*/  F2FP.BF16.F32.PACK_AB R12, R13, R12 ;  /* 0x0000000c0d0c723e */ /* 0x000fe400000010ff */
[----:B------:R-:W-:Y:S02]  /*39d0*/  F2FP.BF16.F32.PACK_AB R13, R15, R14 ;  /* 0x0000000e0f0d723e */ /* 0x000fe400000010ff */
[----:B------:R-:W-:-:S02]  /*39e0*/  F2FP.BF16.F32.PACK_AB R14, R17, R16 ;  /* 0x00000010110e723e */ /* 0x000fc400000010ff */
[----:B------:R-:W-:Y:S02]  /*39f0*/  F2FP.BF16.F32.PACK_AB R15, R19, R18 ;  /* 0x00000012130f723e */ /* 0x000fe400000010ff */
[----:B------:R-:W-:Y:S02]  /*3a00*/  IADD3 R16, PT, PT, R2, R38, R33 ;  /* 0x0000002602107210 */ /* 0x000fe40007ffe021 */
[----:B-1----:R-:W-:Y:S02]  /*3a10*/  F2FP.BF16.F32.PACK_AB R4, R5, R4 ;  /* 0x000000040504723e */ /* 0x002fe400000010ff */
[----:B------:R-:W-:Y:S01]  /*3a20*/  F2FP.BF16.F32.PACK_AB R5, R7, R6 ;  /* 0x000000060705723e */ /* 0x000fe200000010ff */
[----:B------:R1:W-:Y:S01]  /*3a30*/  STS.128 [R16], R12 ;  /* 0x0000000c10007388 */ /* 0x0003e20000000c00 */
[----:B------:R-:W-:Y:S01]  /*3a40*/  F2FP.BF16.F32.PACK_AB R6, R9, R8 ;  /* 0x000000080906723e */ /* 0x000fe200000010ff */
[----:B------:R-:W-:Y:S01]  /*3a50*/  NOP ;  /* 0x0000000000007918 */ /* 0x000fe20000000000 */
[----:B------:R-:W-:-:S02]  /*3a60*/  F2FP.BF16.F32.PACK_AB R7, R11, R10 ;  /* 0x0000000a0b07723e */ /* 0x000fc400000010ff */
[----:B------:R-:W-:-:S05]  /*3a70*/  IADD3 R8, PT, PT, R2, R38, R32 ;  /* 0x0000002602087210 */ /* 0x000fca0007ffe020 */
[----:B------:R2:W-:Y:S01]  /*3a80*/  STS.128 [R8], R4 ;  /* 0x0000000408007388 */ /* 0x0005e20000000c00 */
[----:B-1----:R-:W2:Y:S01]  /*3a90*/  LDTM.x8 R12, tmem[UR5+0x10] ;  /* 0x00001005000c79ee */ /* 0x002ea200081c0000 */
[----:B------:R-:W-:Y:S01]  /*3aa0*/  NOP ;  /* 0x0000000000007918 */ /* 0x000fe20000000000 */
[C---:B------:R-:W-:Y:S01]  /*3ab0*/  R2UR UR5, R36.reuse ;  /* 0x00000000240572ca */ /* 0x040fe200000e0000 */
[----:B--2---:R-:W1:Y:S01]  /*3ac0*/  LDTM.x8 R4, tmem[UR4+0x18] ;  /* 0x00001804000479ee */ /* 0x004e6200081c0000 */
        /* <DEDUP_REMOVED lines=23> */
[----:B-1----:R-:W-:Y:S02]  /*3c40*/  F2FP.BF16.F32.PACK_AB R40, R5, R4 ;  /* 0x000000040528723e */ /* 0x002fe400000010ff */
[C---:B------:R-:W-:Y:S02]  /*3c50*/  IADD3 R4, PT, PT, R2.reuse, R38, R29 ;  /* 0x0000002602047210 */ /* 0x040fe40007ffe01d */
[----:B------:R-:W-:Y:S02]  /*3c60*/  F2FP.BF16.F32.PACK_AB R41, R7, R6 ;  /* 0x000000060729723e */ /* 0x000fe400000010ff */
[----:B------:R-:W-:Y:S01]  /*3c70*/  F2FP.BF16.F32.PACK_AB R42, R9, R8 ;  /* 0x00000008092a723e */ /* 0x000fe200000010ff */
[----:B------:R1:W-:Y:S01]  /*3c80*/  STS.128 [R4], R12 ;  /* 0x0000000c04007388 */ /* 0x0003e20000000c00 */
[----:B------:R-:W-:Y:S01]  /*3c90*/  F2FP.BF16.F32.PACK_AB R43, R11, R10 ;  /* 0x0000000a0b2b723e */ /* 0x000fe200000010ff */
[----:B------:R-:W-:Y:S01]  /*3ca0*/  NOP ;  /* 0x0000000000007918 */ /* 0x000fe20000000000 */
[----:B------:R-:W-:-:S05]  /*3cb0*/  IADD3 R5, PT, PT, R2, R38, R28 ;  /* 0x0000002602057210 */ /* 0x000fca0007ffe01c */
[----:B------:R2:W-:Y:S01]  /*3cc0*/  STS.128 [R5], R40 ;  /* 0x0000002805007388 */ /* 0x0005e20000000c00 */
[----:B-1----:R-:W2:Y:S01]  /*3cd0*/  LDTM.x8 R12, tmem[UR5+0x30] ;  /* 0x00003005000c79ee */ /* 0x002ea200081c0000 */
[----:B------:R-:W-:Y:S01]  /*3ce0*/  NOP ;  /* 0x0000000000007918 */ /* 0x000fe20000000000 */
[----:B--2---:R-:W1:Y:S01]  /*3cf0*/  LDTM.x8 R4, tmem[UR4+0x38] ;  /* 0x00003804000479ee */ /* 0x004e6200081c0000 */
[C---:B------:R-:W-:Y:S01]  /*3d00*/  PRMT R40, R0.reuse, 0x9910, RZ ;  /* 0x0000991000287816 */ /* 0x040fe200000000ff */
[----:B------:R-:W-:Y:S01]  /*3d10*/  IMAD.MOV.U32 R41, RZ, RZ, R44 ;  /* 0x000000ffff297224 */ /* 0x000fe200078e002c */
[----:B------:R-:W-:-:S03]  /*3d20*/  LOP3.LUT R0, R0, 0xffff, RZ, 0xc0, !PT ;  /* 0x0000ffff00007812 */ /* 0x000fc600078ec0ff */
[----:B------:R-:W-:-:S04]  /*3d30*/  IMAD R40, R40, R41, RZ ;  /* 0x0000002928287224 */ /* 0x000fc800078e02ff */
[----:B------:R-:W-:-:S05]  /*3d40*/  IMAD.MOV R40, RZ, RZ, -R40 ;  /* 0x000000ffff287224 */ /* 0x000fca00078e0a28 */
[----:B------:R-:W-:Y:S02]  /*3d50*/  PRMT R40, R40, 0x7710, RZ ;  /* 0x0000771028287816 */ /* 0x000fe400000000ff */
[----:B------:R-:W-:Y:S02]  /*3d60*/  F2FP.BF16.F32.PACK_AB R12, R13, R12 ;  /* 0x0000000c0d0c723e */ /* 0x000fe400000010ff */
[----:B------:R-:W-:Y:S01]  /*3d70*/  F2FP.BF16.F32.PACK_AB R13, R15, R14 ;  /* 0x0000000e0f0d723e */ /* 0x000fe200000010ff */
[----:B------:R-:W-:Y:S01]  /*3d80*/  IMAD.IADD R39, R39, 0x1, R40 ;  /* 0x0000000127277824 */ /* 0x000fe200078e0228 */
[----:B------:R-:W-:Y:S02]  /*3d90*/  F2FP.BF16.F32.PACK_AB R14, R17, R16 ;  /* 0x00000010110e723e */ /* 0x000fe400000010ff */
[----:B------:R-:W-:Y:S02]  /*3da0*/  F2FP.BF16.F32.PACK_AB R15, R19, R18 ;  /* 0x00000012130f723e */ /* 0x000fe400000010ff */
[----:B-1----:R-:W-:-:S02]  /*3db0*/  F2FP.BF16.F32.PACK_AB R4, R5, R4 ;  /* 0x000000040504723e */ /* 0x002fc400000010ff */
[----:B------:R-:W-:Y:S02]  /*3dc0*/  F2FP.BF16.F32.PACK_AB R5, R7, R6 ;  /* 0x000000060705723e */ /* 0x000fe400000010ff */
[----:B------:R-:W-:Y:S02]  /*3dd0*/  F2FP.BF16.F32.PACK_AB R6, R9, R8 ;  /* 0x000000080906723e */ /* 0x000fe400000010ff */
[C---:B------:R-:W-:Y:S02]  /*3de0*/  IADD3 R8, PT, PT, R2.reuse, R38, R27 ;  /* 0x0000002602087210 */ /* 0x040fe40007ffe01b */
[----:B------:R-:W-:Y:S02]  /*3df0*/  F2FP.BF16.F32.PACK_AB R7, R11, R10 ;  /* 0x0000000a0b07723e */ /* 0x000fe400000010ff */
[----:B------:R-:W-:Y:S01]  /*3e00*/  IADD3 R38, PT, PT, R2, R38, R26 ;  /* 0x0000002602267210 */ /* 0x000fe20007ffe01a */
[----:B------:R-:W-:Y:S01]  /*3e10*/  STS.128 [R8], R12 ;  /* 0x0000000c08007388 */ /* 0x000fe20000000c00 */
[----:B------:R-:W-:Y:S01]  /*3e20*/  NOP ;  /* 0x0000000000007918 */ /* 0x000fe20000000000 */
[----:B------:R-:W-:-:S02]  /*3e30*/  LOP3.LUT R39, R39, 0xffff, RZ, 0xc0, !PT ;  /* 0x0000ffff27277812 */ /* 0x000fc400078ec0ff */
[----:B------:R1:W-:Y:S03]  /*3e40*/  STS.128 [R38], R4 ;  /* 0x0000000426007388 */ /* 0x0003e60000000c00 */
[----:B------:R-:W-:Y:S01]  /*3e50*/  IMAD R39, R37, 0x10, R39 ;  /* 0x0000001025277824 */ /* 0x000fe200078e0227 */
[----:B------:R2:W-:Y:S06]  /*3e60*/  MEMBAR.ALL.CTA ;  /* 0x0000000000007992 */ /* 0x0005ec0000008000 */
[----:B--2---:R-:W2:Y:S01]  /*3e70*/  FENCE.VIEW.ASYNC.S ;  /* 0x00000000000073c6 */ /* 0x004ea20000000000 */
[----:B------:R-:W-:-:S02]  /*3e80*/  IMAD R37, R0, 0xc0, RZ ;  /* 0x000000c000257824 */ /* 0x000fc400078e02ff */
[----:B-1----:R-:W-:Y:S01]  /*3e90*/  IMAD.SHL.U32 R38, R39, 0x80, RZ ;  /* 0x0000008027267824 */ /* 0x002fe200078e00ff */
[----:B--2---:R-:W-:Y:S06]  /*3ea0*/  BAR.SYNC.DEFER_BLOCKING 0x8, 0x80 ;  /* 0x0202000000007b1d */ /* 0x004fec0000010000 */
[----:B------:R-:W-:Y:S05]  /*3eb0*/  @P1 BRA `(.L_x_46) ;  /* 0x0000000000381947 */ /* 0x000fea0003800000 */
[----:B------:R-:W-:Y:S01]  /*3ec0*/  ELECT P2, URZ, PT ;  /* 0x0000000000ff782f */ /* 0x000fe20003840000 */
[----:B------:R-:W-:-:S12]  /*3ed0*/  BSSY.RECONVERGENT B0, `(.L_x_46) ;  /* 0x000000c000007945 */ /* 0x000fd80003800200 */
[----:B------:R-:W-:Y:S05]  /*3ee0*/  @!P2 BRA `(.L_x_47) ;  /* 0x000000000028a947 */ /* 0x000fea0003800000 */
[----:B------:R-:W1:Y:S01]  /*3ef0*/  LDCU.64 UR8, c[0x0][0x348] ;  /* 0x00006900ff0877ac */ /* 0x000e620008000a00 */
[----:B------:R-:W-:Y:S02]  /*3f00*/  R2UR UR7, R23 ;  /* 0x00000000170772ca */ /* 0x000fe400000e0000 */
[----:B------:R-:W-:Y:S02]  /*3f10*/  R2UR UR4, R2 ;  /* 0x00000000020472ca */ /* 0x000fe400000e0000 */
[----:B------:R-:W-:Y:S02]  /*3f20*/  R2UR UR5, R37 ;  /* 0x00000000250572ca */ /* 0x000fe400000e0000 */
[----:B------:R-:W-:-:S09]  /*3f30*/  R2UR UR6, R38 ;  /* 0x00000000260672ca */ /* 0x000fd200000e0000 */
[----:B------:R-:W-:Y:S02]  /*3f40*/  ULEA UR4, UR7, UR4, 0xe ;  /* 0x0000000407047291 */ /* 0x000fe4000f8e70ff */
[----:B-1----:R-:W-:-:S04]  /*3f50*/  UIADD3 UR8, UP0, UPT, UR8, 0x240, URZ ;  /* 0x0000024008087890 */ /* 0x002fc8000ff1e0ff */
[----:B------:R-:W-:-:S09]  /*3f60*/  UIADD3.X UR9, UPT, UPT, URZ, UR9, URZ, UP0, !UPT ;  /* 0x00000009ff097290 */ /* 0x000fd200087fe4ff */
[----:B------:R1:W-:Y:S02]  /*3f70*/  UTMASTG.2D [UR4], [UR8] ;  /* 0x00000004080073b5 */ /* 0x0003e40008008000 */
[----:B-1----:R0:W-:Y:S02]  /*3f80*/  UTMACMDFLUSH ;  /* 0x00000000000079b7 */ /* 0x0021e40000000000 */
.L_x_47:
[----:B------:R-:W-:Y:S05]  /*3f90*/  BSYNC.RECONVERGENT B0 ;  /* 0x0000000000007941 */ /* 0x000fea0003800200 */
.L_x_46:
[----:B------:R-:W-:Y:S05]  /*3fa0*/  @P1 BRA `(.L_x_48) ;  /* 0x0000000000041947 */ /* 0x000fea0003800000 */
[----:B------:R-:W-:-:S04]  /*3fb0*/  DEPBAR.LE SB0, 0x1 ;  /* 0x000080400000791a */ /* 0x000fc80000000000 */
.L_x_48:
[----:B------:R-:W-:Y:S01]  /*3fc0*/  BAR.SYNC.DEFER_BLOCKING 0x8, 0x80 ;  /* 0x0202000000007b1d */ /* 0x000fe20000010000 */
[C---:B------:R-:W-:Y:S02]  /*3fd0*/  R2UR UR5, R36.reuse ;  /* 0x00000000240572ca */ /* 0x040fe400000e0000 */
[----:B------:R-:W-:Y:S02]  /*3fe0*/  R2UR UR4, R36 ;  /* 0x00000000240472ca */ /* 0x000fe400000e0000 */
[----:B------:R-:W-:-:S04]  /*3ff0*/  LOP3.LUT R0, R23, 0x1, RZ, 0xc0, !PT ;  /* 0x0000000117007812 */ /* 0x000fc800078ec0ff */
[----:B------:R-:W-:-:S05]  /*4000*/  LOP3.LUT R23, R0, 0x1, RZ, 0x3c, !PT ;  /* 0x0000000100177812 */ /* 0x000fca00078e3cff */
[----:B------:R-:W1:Y:S01]  /*4010*/  LDTM.x8 R12, tmem[UR5+0x40] ;  /* 0x00004005000c79ee */ /* 0x000e6200081c0000 */
[----:B------:R-:W-:Y:S01]  /*4020*/  IMAD R39, R23, 0x4000, R34 ;  /* 0x0000400017277824 */ /* 0x000fe200078e0222 */
[----:B------:R-:W-:Y:S01]  /*4030*/  NOP ;  /* 0x0000000000007918 */ /* 0x000fe20000000000 */
[----:B-1----:R-:W1:Y:S01]  /*4040*/  LDTM.x8 R4, tmem[UR4+0x48] ;  /* 0x00004804000479ee */ /* 0x002e6200081c0000 */
[----:B------:R-:W-:Y:S02]  /*4050*/  F2FP.BF16.F32.PACK_AB R12, R13, R12 ;  /* 0x0000000c0d0c723e */ /* 0x000fe400000010ff */
[----:B------:R-:W-:Y:S02]  /*4060*/  F2FP.BF16.F32.PACK_AB R13, R15, R14 ;  /* 0x0000000e0f0d723e */ /* 0x000fe400000010ff */
[----:B------:R-:W-:Y:S02]  /*4070*/  F2FP.BF16.F32.PACK_AB R14, R17, R16 ;  /* 0x00000010110e723e */ /* 0x000fe400000010ff */
[----:B------:R-:W-:-:S02]  /*4080*/  F2FP.BF16.F32.PACK_AB R15, R19, R18 ;  /* 0x00000012130f723e */ /* 0x000fc400000010ff */
[CC--:B------:R-:W-:Y:S02]  /*4090*/  IADD3 R16, PT, PT, R2.reuse, R39.reuse, R33 ;  /* 0x0000002702107210 */ /* 0x0c0fe40007ffe021 */
[----:B-1----:R-:W-:Y:S02]  /*40a0*/  F2FP.BF16.F32.PACK_AB R4, R5, R4 ;  /* 0x000000040504723e */ /* 0x002fe400000010ff */
[----:B------:R-:W-:Y:S01]  /*40b0*/  F2FP.BF16.F32.PACK_AB R5, R7, R6 ;  /* 0x000000060705723e */ /* 0x000fe200000010ff */
[----:B------:R1:W-:Y:S01]  /*40c0*/  STS.128 [R16], R12 ;  /* 0x0000000c10007388 */ /* 0x0003e20000000c00 */
[----:B------:R-:W-:Y:S01]  /*40d0*/  F2FP.BF16.F32.PACK_AB R6, R9, R8 ;  /* 0x000000080906723e */ /* 0x000fe200000010ff */
[----:B------:R-:W-:Y:S01]  /*40e0*/  NOP ;  /* 0x0000000000007918 */ /* 0x000fe20000000000 */
[----:B------:R-:W-:Y:S02]  /*40f0*/  F2FP.BF16.F32.PACK_AB R7, R11, R10 ;  /* 0x0000000a0b07723e */ /* 0x000fe400000010ff */
[----:B------:R-:W-:-:S05]  /*4100*/  IADD3 R8, PT, PT, R2, R39, R32 ;  /* 0x0000002702087210 */ /* 0x000fca0007ffe020 */
[----:B------:R2:W-:Y:S01]  /*4110*/  STS.128 [R8], R4 ;  /* 0x0000000408007388 */ /* 0x0005e20000000c00 */
[----:B-1----:R-:W2:Y:S01]  /*4120*/  LDTM.x8 R12, tmem[UR5+0x50] ;  /* 0x00005005000c79ee */ /* 0x002ea200081c0000 */
[----:B------:R-:W-:Y:S01]  /*4130*/  NOP ;  /* 0x0000000000007918 */ /* 0x000fe20000000000 */
[----:B--2---:R-:W1:Y:S01]  /*4140*/  LDTM.x8 R4, tmem[UR4+0x58] ;  /* 0x00005804000479ee */ /* 0x004e6200081c0000 */
        /* <DEDUP_REMOVED lines=36> */
[----:B-1----:R-:W-:Y:S02]  /*4390*/  F2FP.BF16.F32.PACK_AB R4, R5, R4 ;  /* 0x000000040504723e */ /* 0x002fe400000010ff */
[----:B------:R-:W-:Y:S02]  /*43a0*/  F2FP.BF16.F32.PACK_AB R5, R7, R6 ;  /* 0x000000060705723e */ /* 0x000fe400000010ff */
[----:B------:R-:W-:Y:S02]  /*43b0*/  F2FP.BF16.F32.PACK_AB R6, R9, R8 ;  /* 0x000000080906723e */ /* 0x000fe400000010ff */
[CC--:B------:R-:W-:Y:S02]  /*43c0*/  IADD3 R8, PT, PT, R2.reuse, R39.reuse, R27 ;  /* 0x0000002702087210 */ /* 0x0c0fe40007ffe01b */
[----:B------:R-:W-:Y:S02]  /*43d0*/  F2FP.BF16.F32.PACK_AB R7, R11, R10 ;  /* 0x0000000a0b07723e */ /* 0x000fe400000010ff */
[----:B------:R-:W-:Y:S01]  /*43e0*/  IADD3 R39, PT, PT, R2, R39, R26 ;  /* 0x0000002702277210 */ /* 0x000fe20007ffe01a */
[----:B------:R1:W-:Y:S01]  /*43f0*/  STS.128 [R8], R40 ;  /* 0x0000002808007388 */ /* 0x0003e20000000c00 */
[----:B------:R-:W-:-:S03]  /*4400*/  NOP ;  /* 0x0000000000007918 */ /* 0x000fc60000000000 */
[----:B------:R1:W-:Y:S01]  /*4410*/  STS.128 [R39], R4 ;  /* 0x0000000427007388 */ /* 0x0003e20000000c00 */
[----:B------:R2:W-:Y:S06]  /*4420*/  MEMBAR.ALL.CTA ;  /* 0x0000000000007992 */ /* 0x0005ec0000008000 */
[----:B--2---:R-:W2:Y:S02]  /*4430*/  FENCE.VIEW.ASYNC.S ;  /* 0x00000000000073c6 */ /* 0x004ea40000000000 */
[----:B--2---:R-:W-:Y:S06]  /*4440*/  BAR.SYNC.DEFER_BLOCKING 0x8, 0x80 ;  /* 0x0202000000007b1d */ /* 0x004fec0000010000 */
[----:B------:R-:W-:Y:S05]  /*4450*/  @P1 BRA `(.L_x_49) ;  /* 0x0000000000401947 */ /* 0x000fea0003800000 */
[----:B------:R-:W-:Y:S01]  /*4460*/  ELECT P2, URZ, PT ;  /* 0x0000000000ff782f */ /* 0x000fe20003840000 */
[----:B------:R-:W-:-:S12]  /*4470*/  BSSY.RECONVERGENT B0, `(.L_x_50) ;  /* 0x000000d000007945 */ /* 0x000fd80003800200 */
[----:B------:R-:W-:Y:S05]  /*4480*/  @!P2 BRA `(.L_x_51) ;  /* 0x00000000002ca947 */ /* 0x000fea0003800000 */
[----:B------:R-:W2:Y:S01]  /*4490*/  LDCU.64 UR8, c[0x0][0x348] ;  /* 0x00006900ff0877ac */ /* 0x000ea20008000a00 */
[----:B------:R-:W-:Y:S02]  /*44a0*/  R2UR UR7, R23 ;  /* 0x00000000170772ca */ /* 0x000fe400000e0000 */
[----:B------:R-:W-:Y:S02]  /*44b0*/  R2UR UR4, R2 ;  /* 0x00000000020472ca */ /* 0x000fe400000e0000 */
[----:B------:R-:W-:Y:S02]  /*44c0*/  R2UR UR5, R37 ;  /* 0x00000000250572ca */ /* 0x000fe400000e0000 */
[----:B------:R-:W-:-:S09]  /*44d0*/  R2UR UR6, R38 ;  /* 0x00000000260672ca */ /* 0x000fd200000e0000 */
[----:B------:R-:W-:Y:S02]  /*44e0*/  ULEA UR4, UR7, UR4, 0xe ;  /* 0x0000000407047291 */ /* 0x000fe4000f8e70ff */
[----:B--2---:R-:W-:Y:S02]  /*44f0*/  UIADD3 UR8, UP0, UPT, UR8, 0x240, URZ ;  /* 0x0000024008087890 */ /* 0x004fe4000ff1e0ff */
[----:B------:R-:W-:Y:S02]  /*4500*/  UIADD3 UR5, UPT, UPT, UR5, 0x40, URZ ;  /* 0x0000004005057890 */ /* 0x000fe4000fffe0ff */
[----:B------:R-:W-:-:S09]  /*4510*/  UIADD3.X UR9, UPT, UPT, URZ, UR9, URZ, UP0, !UPT ;  /* 0x00000009ff097290 */ /* 0x000fd200087fe4ff */
[----:B------:R2:W-:Y:S02]  /*4520*/  UTMASTG.2D [UR4], [UR8] ;  /* 0x00000004080073b5 */ /* 0x0005e40008008000 */
[----:B--2---:R0:W-:Y:S02]  /*4530*/  UTMACMDFLUSH ;  /* 0x00000000000079b7 */ /* 0x0041e40000000000 */
.L_x_51:
[----:B------:R-:W-:Y:S05]  /*4540*/  BSYNC.RECONVERGENT B0 ;  /* 0x0000000000007941 */ /* 0x000fea0003800200 */
.L_x_50:
[----:B------:R-:W-:-:S04]  /*4550*/  DEPBAR.LE SB0, 0x1 ;  /* 0x000080400000791a */ /* 0x000fc80000000000 */
.L_x_49:
[----:B------:R-:W-:Y:S01]  /*4560*/  BAR.SYNC.DEFER_BLOCKING 0x8, 0x80 ;  /* 0x0202000000007b1d */ /* 0x000fe20000010000 */
[----:B------:R-:W-:Y:S01]  /*4570*/  R2UR UR5, R36 ;  /* 0x00000000240572ca */ /* 0x000fe200000e0000 */
[----:B-1----:R-:W-:Y:S01]  /*4580*/  IMAD R39, R0, 0x4000, R34 ;  /* 0x0000400000277824 */ /* 0x002fe200078e0222 */
[----:B------:R-:W-:Y:S01]  /*4590*/  R2UR UR4, R36 ;  /* 0x00000000240472ca */ /* 0x000fe200000e0000 */
[----:B------:R-:W-:-:S05]  /*45a0*/  VIADD R3, R3, 0x31870 ;  /* 0x0003187003037836 */ /* 0x000fca0000000000 */
[----:B------:R-:W-:-:S05]  /*45b0*/  PRMT R3, RZ, 0x654, R3 ;  /* 0x00000654ff037816 */ /* 0x000fca0000000003 */
[----:B------:R-:W1:Y:S01]  /*45c0*/  LDTM.x8 R12, tmem[UR5+0x80] ;  /* 0x00008005000c79ee */ /* 0x000e6200081c0000 */
[----:B------:R-:W-:Y:S01]  /*45d0*/  NOP ;  /* 0x0000000000007918 */ /* 0x000fe20000000000 */
[----:B-1----:R-:W1:Y:S01]  /*45e0*/  LDTM.x8 R4, tmem[UR4+0x88] ;  /* 0x00008804000479ee */ /* 0x002e6200081c0000 */
[----:B------:R-:W-:Y:S02]  /*45f0*/  F2FP.BF16.F32.PACK_AB R12, R13, R12 ;  /* 0x0000000c0d0c723e */ /* 0x000fe400000010ff */
[----:B------:R-:W-:Y:S02]  /*4600*/  F2FP.BF16.F32.PACK_AB R13, R15, R14 ;  /* 0x0000000e0f0d723e */ /* 0x000fe400000010ff */
[----:B------:R-:W-:Y:S02]  /*4610*/  F2FP.BF16.F32.PACK_AB R14, R17, R16 ;  /* 0x00000010110e723e */ /* 0x000fe400000010ff */
[----:B------:R-:W-:Y:S02]  /*4620*/  F2FP.BF16.F32.PACK_AB R15, R19, R18 ;  /* 0x00000012130f723e */ /* 0x000fe400000010ff */
[----:B------:R-:W-:-:S02]  /*4630*/  IADD3 R16, PT, PT, R2, R39, R33 ;  /* 0x0000002702107210 */ /* 0x000fc40007ffe021 */
        /* <DEDUP_REMOVED lines=56> */
[----:B------:R-:W-:Y:S01]  /*49c0*/  NOP ;  /* 0x0000000000007918 */ /* 0x000fe20000000000 */
[----:B------:R1:W-:Y:S01]  /*49d0*/  SYNCS.ARRIVE.TRANS64.RED.A1T0 RZ, [R3+URZ], RZ ;  /* 0x000000ff03ff79a7 */ /* 0x0003e200081004ff */
        /* <DEDUP_REMOVED lines=18> */
.L_x_53:
[----:B------:R-:W-:Y:S05]  /*4b00*/  BSYNC.RECONVERGENT B0 ;  /* 0x0000000000007941 */ /* 0x000fea0003800200 */
.L_x_52:
[----:B------:R-:W-:Y:S02]  /*4b10*/  IADD3 R25, PT, PT, R25, 0x8f, RZ ;  /* 0x0000008f19197810 */ /* 0x000fe40007ffe0ff */
[----:B------:R-:W-:Y:S01]  /*4b20*/  IADD3 R35, PT, PT, R35, 0x8f, RZ ;  /* 0x0000008f23237810 */ /* 0x000fe20007ffe0ff */
[----:B------:R-:W-:Y:S06]  /*4b30*/  @P0 BRA `(.L_x_54) ;  /* 0xffffffe800f00947 */ /* 0x000fec000383ffff */
.L_x_43:
[----:B------:R-:W-:-:S13]  /*4b40*/  ISETP.NE.AND P0, PT, R21, 0x3, PT ;  /* 0x000000031500780c */ /* 0x000fda0003f05270 */
[----:B------:R-:W-:Y:S05]  /*4b50*/  @P0 EXIT ;  /* 0x000000000000094d */ /* 0x000fea0003800000 */
[----:B------:R-:W-:Y:S05]  /*4b60*/  WARPSYNC.ALL ;  /* 0x0000000000007948 */ /* 0x000fea0003800000 */
[----:B------:R-:W-:Y:S01]  /*4b70*/  NOP ;  /* 0x0000000000007918 */ /* 0x000fe20000000000 */
[----:B------:R-:W2:Y:S01]  /*4b80*/  S2UR UR5, SR_CgaCtaId ;  /* 0x00000000000579c3 */ /* 0x000ea20000008800 */
[----:B------:R-:W-:Y:S02]  /*4b90*/  UMOV UR4, 0x50 ;  /* 0x0000005000047882 */ /* 0x000fe40000000000 */
[----:B--2---:R-:W-:-:S09]  /*4ba0*/  ULEA UR5, UR5, UR4, 0x18 ;  /* 0x0000000405057291 */ /* 0x004fd2000f8ec0ff */
[----:B------:R-:W2:Y:S02]  /*4bb0*/  LDS R2, [UR5] ;  /* 0x00000005ff027984 */ /* 0x000ea40008000800 */
[----:B--2---:R-:W-:-:S04]  /*4bc0*/  LOP3.LUT R0, R2, 0xffff, RZ, 0xc0, !PT ;  /* 0x0000ffff02007812 */ /* 0x004fc800078ec0ff */
[----:B------:R-:W-:-:S13]  /*4bd0*/  ISETP.NE.AND P0, PT, R0, 0xffff, PT ;  /* 0x0000ffff0000780c */ /* 0x000fda0003f05270 */
[----:B------:R-:W-:Y:S05]  /*4be0*/  @P0 BRA `(.L_x_55) ;  /* 0x0000000000480947 */ /* 0x000fea0003800000 */
[----:B------:R-:W-:-:S04]  /*4bf0*/  SHF.R.U32.HI R0, RZ, 0x10, R2 ;  /* 0x00000010ff007819 */ /* 0x000fc80000011602 */
[----:B------:R-:W-:-:S04]  /*4c00*/  LOP3.LUT R0, R0, 0x1, RZ, 0xc0, !PT ;  /* 0x0000000100007812 */ /* 0x000fc800078ec0ff */
[----:B------:R-:W-:-:S13]  /*4c10*/  ISETP.NE.AND P0, PT, R0, 0x1, PT ;  /* 0x000000010000780c */ /* 0x000fda0003f05270 */
[----:B------:R-:W-:Y:S05]  /*4c20*/  @P0 BRA `(.L_x_56) ;  /* 0x00000000002c0947 */ /* 0x000fea0003800000 */
[----:B------:R-:W2:Y:S01]  /*4c30*/  S2R R0, SR_LANEID ;  /* 0x0000000000007919 */ /* 0x000ea20000000000 */
[----:B------:R-:W-:Y:S01]  /*4c40*/  IMAD.MOV.U32 R2, RZ, RZ, -0x20000 ;  /* 0xfffe0000ff027424 */ /* 0x000fe200078e00ff */
[----:B------:R-:W-:Y:S02]  /*4c50*/  VOTEU.ANY UR6, UPT, PT ;  /* 0x0000000000067886 */ /* 0x000fe400038e0100 */
[----:B------:R-:W-:Y:S01]  /*4c60*/  UFLO.U32 UR6, UR6 ;  /* 0x00000006000672bd */ /* 0x000fe200080e0000 */
[----:B------:R-:W3:Y:S05]  /*4c70*/  REDUX UR4, R2 ;  /* 0x00000000020473c4 */ /* 0x000eea0000000000 */
[----:B--2---:R-:W-:-:S02]  /*4c80*/  ISETP.EQ.U32.AND P0, PT, R0, UR6, PT ;  /* 0x0000000600007c0c */ /* 0x004fc4000bf02070 */
[----:B---3--:R-:W-:Y:S01]  /*4c90*/  MOV R0, UR4 ;  /* 0x0000000400007c02 */ /* 0x008fe20008000f00 */
[----:B------:R-:W-:-:S05]  /*4ca0*/  UMOV UR4, 0xfffe0000 ;  /* 0xfffe000000047882 */ /* 0x000fca0000000000 */
[----:B------:R2:W-:Y:S05]  /*4cb0*/  UTCATOMSWS.AND URZ, UR4 ;  /* 0x0000000400ff79e3 */ /* 0x0005ea0008000000 */
[----:B------:R2:W-:Y:S01]  /*4cc0*/  @P0 ATOMS.AND RZ, [UR5], R0 ;  /* 0x00000000ffff098c */ /* 0x0005e2000a800005 */
[----:B------:R-:W-:Y:S05]  /*4cd0*/  BRA `(.L_x_57) ;  /* 0x0000000000147947 */ /* 0x000fea0003800000 */
.L_x_56:
[----:B------:R-:W-:Y:S02]  /*4ce0*/  MOV R2, 0x4d00 ;  /* 0x00004d0000027802 */ /* 0x000fe40000000f00 */
[----:B-1----:R-:W-:Y:S05]  /*4cf0*/  CALL.REL.NOINC `($__internal_0_$__cuda_sm10x_tcgen05_guardrail_trap_col_being_dealloced_not_returned_by_alloc) ;  /* 0x00000008001c7944 */ /* 0x002fea0003c00000 */
[----:B------:R-:W-:Y:S05]  /*4d00*/  BRA `(.L_x_57) ;  /* 0x0000000000087947 */ /* 0x000fea0003800000 */
.L_x_55:
[----:B------:R-:W-:Y:S02]  /*4d10*/  MOV R2, 0x4d30 ;  /* 0x00004d3000027802 */ /* 0x000fe40000000f00 */
[----:B-1----:R-:W-:Y:S05]  /*4d20*/  CALL.REL.NOINC `($__internal_2_$__cuda_sm10x_tcgen05_guardrail_trap_unallocated_columns_being_dealloced) ;  /* 0x0000000800287944 */ /* 0x002fea0003c00000 */
.L_x_57:
[----:B------:R-:W-:Y:S01]  /*4d30*/  NOP ;  /* 0x0000000000007918 */ /* 0x000fe20000000000 */
[----:B--2---:R-:W-:Y:S05]  /*4d40*/  EXIT ;  /* 0x000000000000794d */ /* 0x004fea0003800000 */
.L_x_14:
[----:B------:R-:W-:-:S07]  /*4d50*/  MOV R5, R4 ;  /* 0x0000000400057202 */ /* 0x000fce0000000f00 */
.L_x_58:
[----:B-1----:R1:W2:Y:S02]  /*4d60*/  SYNCS.PHASECHK.TRANS64.TRYWAIT P0, [R2+URZ+0x31800], R5 ;  /* 0x03180005020075a7 */ /* 0x0022a400080011ff */
[----:B--2---:R-:W-:Y:S05]  /*4d70*/  @!P0 NANOSLEEP.SYNCS 0x989680 ;  /* 0x009896800000895d */ /* 0x004fea0003900000 */
[----:B------:R-:W2:Y:S02]  /*4d80*/  @!P0 SYNCS.PHASECHK.TRANS64 P0, [R2+URZ+0x31800], R5 ;  /* 0x03180005020085a7 */ /* 0x000ea400080010ff */
[----:B--2---:R-:W-:Y:S05]  /*4d90*/  @!P0 BRA `(.L_x_58) ;  /* 0xfffffffc00f08947 */ /* 0x004fea000383ffff */
[----:B------:R-:W-:Y:S05]  /*4da0*/  BRA `(.L_x_59) ;  /* 0xffffffbc00247947 */ /* 0x000fea000383ffff */
.L_x_18:
[----:B------:R-:W-:Y:S02]  /*4db0*/  MOV R10, UR10 ;  /* 0x0000000a000a7c02 */ /* 0x000fe40008000f00 */
[----:B------:R-:W-:Y:S02]  /*4dc0*/  MOV R11, UR10 ;  /* 0x0000000a000b7c02 */ /* 0x000fe40008000f00 */
[----:B------:R-:W-:-:S07]  /*4dd0*/  MOV R0, UR9 ;  /* 0x0000000900007c02 */ /* 0x000fce0008000f00 */
.L_x_60:
[----:B-1----:R1:W2:Y:S02]  /*4de0*/  SYNCS.PHASECHK.TRANS64.TRYWAIT P0, [R0+URZ+0x31870], R11 ;  /* 0x0318700b000075a7 */ /* 0x0022a400080011ff */
[----:B--2---:R-:W-:Y:S05]  /*4df0*/  @!P0 NANOSLEEP.SYNCS 0x989680 ;  /* 0x009896800000895d */ /* 0x004fea0003900000 */
[----:B------:R-:W2:Y:S02]  /*4e00*/  @!P0 SYNCS.PHASECHK.TRANS64 P0, [R0+URZ+0x31870], R11 ;  /* 0x0318700b000085a7 */ /* 0x000ea400080010ff */
[----:B--2---:R-:W-:Y:S05]  /*4e10*/  @!P0 BRA `(.L_x_60) ;  /* 0xfffffffc00f08947 */ /* 0x004fea000383ffff */
[----:B------:R-:W-:Y:S05]  /*4e20*/  BRA `(.L_x_61) ;  /* 0xffffffc000b47947 */ /* 0x000fea000383ffff */
.L_x_19:
[----:B------:R-:W-:Y:S02]  /*4e30*/  MOV R2, UR13 ;  /* 0x0000000d00027c02 */ /* 0x000fe40008000f00 */
[----:B------:R-:W-:Y:S07]  /*4e40*/  MOV R10, R11 ;  /* 0x0000000b000a7202 */ /* 0x000fee0000000f00 */
.L_x_62:
[----:B-1----:R1:W2:Y:S02]  /*4e50*/  SYNCS.PHASECHK.TRANS64.TRYWAIT P0, [R2+URZ+0x31840], R11 ;  /* 0x0318400b020075a7 */ /* 0x0022a400080011ff */
[----:B--2---:R-:W-:Y:S05]  /*4e60*/  @!P0 NANOSLEEP.SYNCS 0x989680 ;  /* 0x009896800000895d */ /* 0x004fea0003900000 */
[----:B------:R-:W2:Y:S02]  /*4e70*/  @!P0 SYNCS.PHASECHK.TRANS64 P0, [R2+URZ+0x31840], R11 ;  /* 0x0318400b020085a7 */ /* 0x000ea400080010ff */
[----:B--2---:R-:W-:Y:S05]  /*4e80*/  @!P0 BRA `(.L_x_62) ;  /* 0xfffffffc00f08947 */ /* 0x004fea000383ffff */
[----:B------:R-:W-:Y:S05]  /*4e90*/  BRA `(.L_x_63) ;  /* 0xffffffc000c07947 */ /* 0x000fea000383ffff */
.L_x_21:
[----:B------:R-:W-:Y:S02]  /*4ea0*/  MOV R2, UR9 ;  /* 0x0000000900027c02 */ /* 0x000fe40008000f00 */
[----:B------:R-:W-:Y:S07]  /*4eb0*/  MOV R10, R11 ;  /* 0x0000000b000a7202 */ /* 0x000fee0000000f00 */
.L_x_64:
[----:B-1----:R1:W2:Y:S02]  /*4ec0*/  SYNCS.PHASECHK.TRANS64.TRYWAIT P0, [R2+URZ+0x31840], R11 ;  /* 0x0318400b020075a7 */ /* 0x0022a400080011ff */
[----:B--2---:R-:W-:Y:S05]  /*4ed0*/  @!P0 NANOSLEEP.SYNCS 0x989680 ;  /* 0x009896800000895d */ /* 0x004fea0003900000 */
[----:B------:R-:W2:Y:S02]  /*4ee0*/  @!P0 SYNCS.PHASECHK.TRANS64 P0, [R2+URZ+0x31840], R11 ;  /* 0x0318400b020085a7 */ /* 0x000ea400080010ff */
[----:B--2---:R-:W-:Y:S05]  /*4ef0*/  @!P0 BRA `(.L_x_64) ;  /* 0xfffffffc00f08947 */ /* 0x004fea000383ffff */
[----:B------:R-:W-:Y:S05]  /*4f00*/  BRA `(.L_x_65) ;  /* 0xffffffc400987947 */ /* 0x000fea000383ffff */
.L_x_25:
[----:B------:R-:W-:Y:S01]  /*4f10*/  HFMA2 R12, -RZ, RZ, -0.0 , 0 ;  /* 0x80000000ff0c7431 */ /* 0x000fe200000001ff */
[----:B-1----:R-:W-:Y:S04]  /*4f20*/  MOV R13, 0x80000000 ;  /* 0x80000000000d7802 */ /* 0x002fe80000000f00 */
[----:B------:R1:W2:Y:S03]  /*4f30*/  SYNCS.PHASECHK.TRANS64.TRYWAIT P0, [R6+URZ+0x31820], R13 ;  /* 0x0318200d060075a7 */ /* 0x0002a600080011ff */
[----:B--2---:R-:W-:Y:S05]  /*4f40*/  @!P0 NANOSLEEP.SYNCS 0x989680 ;  /* 0x009896800000895d */ /* 0x004fea0003900000 */
[----:B------:R-:W2:Y:S02]  /*4f50*/  @!P0 SYNCS.PHASECHK.TRANS64 P0, [R6+URZ+0x31820], R13 ;  /* 0x0318200d060085a7 */ /* 0x000ea400080010ff */
[----:B--2---:R-:W-:Y:S05]  /*4f60*/  @!P0 BRA `(.L_x_25) ;  /* 0xfffffffc00e88947 */ /* 0x004fea000383ffff */
[----:B------:R-:W-:Y:S05]  /*4f70*/  BRA `(.L_x_66) ;  /* 0xffffffcc00087947 */ /* 0x000fea000383ffff */
.L_x_26:
[----:B------:R-:W-:Y:S01]  /*4f80*/  HFMA2 R24, -RZ, RZ, -0.0 , 0 ;  /* 0x80000000ff187431 */ /* 0x000fe200000001ff */
[----:B-1----:R-:W-:Y:S04]  /*4f90*/  MOV R25, 0x80000000 ;  /* 0x8000000000197802 */ /* 0x002fe80000000f00 */
[----:B------:R1:W2:Y:S03]  /*4fa0*/  SYNCS.PHASECHK.TRANS64.TRYWAIT P0, [R6+URZ+0x31828], R25 ;  /* 0x03182819060075a7 */ /* 0x0002a600080011ff */
[----:B--2---:R-:W-:Y:S05]  /*4fb0*/  @!P0 NANOSLEEP.SYNCS 0x989680 ;  /* 0x009896800000895d */ /* 0x004fea0003900000 */
[----:B------:R-:W2:Y:S02]  /*4fc0*/  @!P0 SYNCS.PHASECHK.TRANS64 P0, [R6+URZ+0x31828], R25 ;  /* 0x03182819060085a7 */ /* 0x000ea400080010ff */
[----:B--2---:R-:W-:Y:S05]  /*4fd0*/  @!P0 BRA `(.L_x_26) ;  /* 0xfffffffc00e88947 */ /* 0x004fea000383ffff */
[----:B------:R-:W-:Y:S05]  /*4fe0*/  BRA `(.L_x_67) ;  /* 0xffffffcc00e87947 */ /* 0x000fea000383ffff */
.L_x_27:
[----:B------:R-:W-:Y:S01]  /*4ff0*/  HFMA2 R42, -RZ, RZ, -0.0 , 0 ;  /* 0x80000000ff2a7431 */ /* 0x000fe200000001ff */
[----:B-1----:R-:W-:Y:S04]  /*5000*/  MOV R43, 0x80000000 ;  /* 0x80000000002b7802 */ /* 0x002fe80000000f00 */
[----:B------:R1:W2:Y:S03]  /*5010*/  SYNCS.PHASECHK.TRANS64.TRYWAIT P0, [R6+URZ+0x31830], R43 ;  /* 0x0318302b060075a7 */ /* 0x0002a600080011ff */
[----:B--2---:R-:W-:Y:S05]  /*5020*/  @!P0 NANOSLEEP.SYNCS 0x989680 ;  /* 0x009896800000895d */ /* 0x004fea0003900000 */
[----:B------:R-:W2:Y:S02]  /*5030*/  @!P0 SYNCS.PHASECHK.TRANS64 P0, [R6+URZ+0x31830], R43 ;  /* 0x0318302b060085a7 */ /* 0x000ea400080010ff */
[----:B--2---:R-:W-:Y:S05]  /*5040*/  @!P0 BRA `(.L_x_27) ;  /* 0xfffffffc00e88947 */ /* 0x004fea000383ffff */
[----:B------:R-:W-:Y:S05]  /*5050*/  BRA `(.L_x_68) ;  /* 0xffffffd000287947 */ /* 0x000fea000383ffff */
.L_x_28:
[----:B------:R-:W-:Y:S01]  /*5060*/  HFMA2 R42, -RZ, RZ, -0.0 , 0 ;  /* 0x80000000ff2a7431 */ /* 0x000fe200000001ff */
[----:B-1----:R-:W-:Y:S04]  /*5070*/  MOV R43, 0x80000000 ;  /* 0x80000000002b7802 */ /* 0x002fe80000000f00 */
[----:B------:R1:W2:Y:S03]  /*5080*/  SYNCS.PHASECHK.TRANS64.TRYWAIT P0, [R6+URZ+0x31838], R43 ;  /* 0x0318382b060075a7 */ /* 0x0002a600080011ff */
[----:B--2---:R-:W-:Y:S05]  /*5090*/  @!P0 NANOSLEEP.SYNCS 0x989680 ;  /* 0x009896800000895d */ /* 0x004fea0003900000 */
[----:B------:R-:W2:Y:S02]  /*50a0*/  @!P0 SYNCS.PHASECHK.TRANS64 P0, [R6+URZ+0x31838], R43 ;  /* 0x0318382b060085a7 */ /* 0x000ea400080010ff */
[----:B--2---:R-:W-:Y:S05]  /*50b0*/  @!P0 BRA `(.L_x_28) ;  /* 0xfffffffc00e88947 */ /* 0x004fea000383ffff */
[----:B------:R-:W-:Y:S05]  /*50c0*/  BRA `(.L_x_69) ;  /* 0xffffffd000647947 */ /* 0x000fea000383ffff */
.L_x_29:
[----:B--2---:R2:W3:Y:S02]  /*50d0*/  SYNCS.PHASECHK.TRANS64.TRYWAIT P0, [R6+URZ+0x31820], RZ ;  /* 0x031820ff060075a7 */ /* 0x0044e400080011ff */
[----:B---3--:R-:W-:Y:S05]  /*50e0*/  @!P0 NANOSLEEP.SYNCS 0x989680 ;  /* 0x009896800000895d */ /* 0x008fea0003900000 */
[----:B------:R-:W3:Y:S02]  /*50f0*/  @!P0 SYNCS.PHASECHK.TRANS64 P0, [R6+URZ+0x31820], RZ ;  /* 0x031820ff060085a7 */ /* 0x000ee400080010ff */
[----:B---3--:R-:W-:Y:S05]  /*5100*/  @!P0 BRA `(.L_x_29) ;  /* 0xfffffffc00f08947 */ /* 0x008fea000383ffff */
[----:B------:R-:W-:Y:S05]  /*5110*/  BRA `(.L_x_70) ;  /* 0xffffffd0009c7947 */ /* 0x000fea000383ffff */
.L_x_30:
[----:B---3--:R3:W4:Y:S02]  /*5120*/  SYNCS.PHASECHK.TRANS64.TRYWAIT P0, [R6+URZ+0x31828], RZ ;  /* 0x031828ff060075a7 */ /* 0x00872400080011ff */
[----:B----4-:R-:W-:Y:S05]  /*5130*/  @!P0 NANOSLEEP.SYNCS 0x989680 ;  /* 0x009896800000895d */ /* 0x010fea0003900000 */
[----:B------:R-:W4:Y:S02]  /*5140*/  @!P0 SYNCS.PHASECHK.TRANS64 P0, [R6+URZ+0x31828], RZ ;  /* 0x031828ff060085a7 */ /* 0x000f2400080010ff */
[----:B----4-:R-:W-:Y:S05]  /*5150*/  @!P0 BRA `(.L_x_30) ;  /* 0xfffffffc00f08947 */ /* 0x010fea000383ffff */
[----:B------:R-:W-:Y:S05]  /*5160*/  BRA `(.L_x_71) ;  /* 0xffffffd400107947 */ /* 0x000fea000383ffff */
.L_x_31:
[----:B----4-:R4:W1:Y:S02]  /*5170*/  SYNCS.PHASECHK.TRANS64.TRYWAIT P0, [R6+URZ+0x31830], RZ ;  /* 0x031830ff060075a7 */ /* 0x01086400080011ff */
[----:B-1----:R-:W-:Y:S05]  /*5180*/  @!P0 NANOSLEEP.SYNCS 0x989680 ;  /* 0x009896800000895d */ /* 0x002fea0003900000 */
[----:B------:R-:W1:Y:S02]  /*5190*/  @!P0 SYNCS.PHASECHK.TRANS64 P0, [R6+URZ+0x31830], RZ ;  /* 0x031830ff060085a7 */ /* 0x000e6400080010ff */
[----:B-1----:R-:W-:Y:S05]  /*51a0*/  @!P0 BRA `(.L_x_31) ;  /* 0xfffffffc00f08947 */ /* 0x002fea000383ffff */
[----:B------:R-:W-:Y:S05]  /*51b0*/  BRA `(.L_x_72) ;  /* 0xffffffd400487947 */ /* 0x000fea000383ffff */
.L_x_32:
[----:B-1----:R1:W2:Y:S02]  /*51c0*/  SYNCS.PHASECHK.TRANS64.TRYWAIT P0, [R6+URZ+0x31838], RZ ;  /* 0x031838ff060075a7 */ /* 0x0022a400080011ff */
[----:B--2---:R-:W-:Y:S05]  /*51d0*/  @!P0 NANOSLEEP.SYNCS 0x989680 ;  /* 0x009896800000895d */ /* 0x004fea0003900000 */
[----:B------:R-:W2:Y:S02]  /*51e0*/  @!P0 SYNCS.PHASECHK.TRANS64 P0, [R6+URZ+0x31838], RZ ;  /* 0x031838ff060085a7 */ /* 0x000ea400080010ff */
[----:B--2---:R-:W-:Y:S05]  /*51f0*/  @!P0 BRA `(.L_x_32) ;  /* 0xfffffffc00f08947 */ /* 0x004fea000383ffff */
[----:B------:R-:W-:Y:S05]  /*5200*/  BRA `(.L_x_73) ;  /* 0xffffffd400807947 */ /* 0x000fea000383ffff */
.L_x_33:
[----:B------:R-:W-:Y:S01]  /*5210*/  HFMA2 R42, -RZ, RZ, -0.0 , 0 ;  /* 0x80000000ff2a7431 */ /* 0x000fe200000001ff */
[----:B-1----:R-:W-:Y:S04]  /*5220*/  MOV R43, 0x80000000 ;  /* 0x80000000002b7802 */ /* 0x002fe80000000f00 */
[----:B------:R1:W2:Y:S03]  /*5230*/  SYNCS.PHASECHK.TRANS64.TRYWAIT P0, [R6+URZ+0x31820], R43 ;  /* 0x0318202b060075a7 */ /* 0x0002a600080011ff */
[----:B--2---:R-:W-:Y:S05]  /*5240*/  @!P0 NANOSLEEP.SYNCS 0x989680 ;  /* 0x009896800000895d */ /* 0x004fea0003900000 */
[----:B------:R-:W2:Y:S02]  /*5250*/  @!P0 SYNCS.PHASECHK.TRANS64 P0, [R6+URZ+0x31820], R43 ;  /* 0x0318202b060085a7 */ /* 0x000ea400080010ff */
[----:B--2---:R-:W-:Y:S05]  /*5260*/  @!P0 BRA `(.L_x_33) ;  /* 0xfffffffc00e88947 */ /* 0x004fea000383ffff */
[----:B------:R-:W-:Y:S05]  /*5270*/  BRA `(.L_x_74) ;  /* 0xffffffd400b07947 */ /* 0x000fea000383ffff */
.L_x_34:
[----:B------:R-:W-:Y:S01]  /*5280*/  HFMA2 R42, -RZ, RZ, -0.0 , 0 ;  /* 0x80000000ff2a7431 */ /* 0x000fe200000001ff */
[----:B-1----:R-:W-:Y:S04]  /*5290*/  MOV R43, 0x80000000 ;  /* 0x80000000002b7802 */ /* 0x002fe80000000f00 */
[----:B------:R1:W2:Y:S03]  /*52a0*/  SYNCS.PHASECHK.TRANS64.TRYWAIT P0, [R6+URZ+0x31828], R43 ;  /* 0x0318282b060075a7 */ /* 0x0002a600080011ff */
[----:B--2---:R-:W-:Y:S05]  /*52b0*/  @!P0 NANOSLEEP.SYNCS 0x989680 ;  /* 0x009896800000895d */ /* 0x004fea0003900000 */
[----:B------:R-:W2:Y:S02]  /*52c0*/  @!P0 SYNCS.PHASECHK.TRANS64 P0, [R6+URZ+0x31828], R43 ;  /* 0x0318282b060085a7 */ /* 0x000ea400080010ff */
[----:B--2---:R-:W-:Y:S05]  /*52d0*/  @!P0 BRA `(.L_x_34) ;  /* 0xfffffffc00e88947 */ /* 0x004fea000383ffff */
[----:B------:R-:W-:Y:S05]  /*52e0*/  BRA `(.L_x_75) ;  /* 0xffffffd8001c7947 */ /* 0x000fea000383ffff */
.L_x_35:
[----:B------:R-:W-:Y:S01]  /*52f0*/  HFMA2 R42, -RZ, RZ, -0.0 , 0 ;  /* 0x80000000ff2a7431 */ /* 0x000fe200000001ff */
[----:B-1----:R-:W-:Y:S04]  /*5300*/  MOV R43, 0x80000000 ;  /* 0x80000000002b7802 */ /* 0x002fe80000000f00 */
[----:B------:R1:W2:Y:S03]  /*5310*/  SYNCS.PHASECHK.TRANS64.TRYWAIT P0, [R6+URZ+0x31830], R43 ;  /* 0x0318302b060075a7 */ /* 0x0002a600080011ff */
[----:B--2---:R-:W-:Y:S05]  /*5320*/  @!P0 NANOSLEEP.SYNCS 0x989680 ;  /* 0x009896800000895d */ /* 0x004fea0003900000 */
[----:B------:R-:W2:Y:S02]  /*5330*/  @!P0 SYNCS.PHASECHK.TRANS64 P0, [R6+URZ+0x31830], R43 ;  /* 0x0318302b060085a7 */ /* 0x000ea400080010ff */
[----:B--2---:R-:W-:Y:S05]  /*5340*/  @!P0 BRA `(.L_x_35) ;  /* 0xfffffffc00e88947 */ /* 0x004fea000383ffff */
[----:B------:R-:W-:Y:S05]  /*5350*/  BRA `(.L_x_76) ;  /* 0xffffffd8004c7947 */ /* 0x000fea000383ffff */
.L_x_36:
[----:B------:R-:W-:Y:S01]  /*5360*/  HFMA2 R42, -RZ, RZ, -0.0 , 0 ;  /* 0x80000000ff2a7431 */ /* 0x000fe200000001ff */
[----:B-1----:R-:W-:Y:S04]  /*5370*/  MOV R43, 0x80000000 ;  /* 0x80000000002b7802 */ /* 0x002fe80000000f00 */
[----:B------:R1:W2:Y:S03]  /*5380*/  SYNCS.PHASECHK.TRANS64.TRYWAIT P0, [R6+URZ+0x31838], R43 ;  /* 0x0318382b060075a7 */ /* 0x0002a600080011ff */
[----:B--2---:R-:W-:Y:S05]  /*5390*/  @!P0 NANOSLEEP.SYNCS 0x989680 ;  /* 0x009896800000895d */ /* 0x004fea0003900000 */
[----:B------:R-:W2:Y:S02]  /*53a0*/  @!P0 SYNCS.PHASECHK.TRANS64 P0, [R6+URZ+0x31838], R43 ;  /* 0x0318382b060085a7 */ /* 0x000ea400080010ff */
[----:B--2---:R-:W-:Y:S05]  /*53b0*/  @!P0 BRA `(.L_x_36) ;  /* 0xfffffffc00e88947 */ /* 0x004fea000383ffff */
[----:B------:R-:W-:Y:S05]  /*53c0*/  BRA `(.L_x_77) ;  /* 0xffffffd8007c7947 */ /* 0x000fea000383ffff */
.L_x_37:
[----:B-1----:R1:W2:Y:S02]  /*53d0*/  SYNCS.PHASECHK.TRANS64.TRYWAIT P0, [R6+URZ+0x31820], RZ ;  /* 0x031820ff060075a7 */ /* 0x0022a400080011ff */
[----:B--2---:R-:W-:Y:S05]  /*53e0*/  @!P0 NANOSLEEP.SYNCS 0x989680 ;  /* 0x009896800000895d */ /* 0x004fea0003900000 */
[----:B------:R-:W2:Y:S02]  /*53f0*/  @!P0 SYNCS.PHASECHK.TRANS64 P0, [R6+URZ+0x31820], RZ ;  /* 0x031820ff060085a7 */ /* 0x000ea400080010ff */
[----:B--2---:R-:W-:Y:S05]  /*5400*/  @!P0 BRA `(.L_x_37) ;  /* 0xfffffffc00f08947 */ /* 0x004fea000383ffff */
[----:B------:R-:W-:Y:S05]  /*5410*/  BRA `(.L_x_78) ;  /* 0xffffffd800b47947 */ /* 0x000fea000383ffff */
.L_x_38:
[----:B-1----:R1:W2:Y:S02]  /*5420*/  SYNCS.PHASECHK.TRANS64.TRYWAIT P0, [R6+URZ+0x31828], RZ ;  /* 0x031828ff060075a7 */ /* 0x0022a400080011ff */
[----:B--2---:R-:W-:Y:S05]  /*5430*/  @!P0 NANOSLEEP.SYNCS 0x989680 ;  /* 0x009896800000895d */ /* 0x004fea0003900000 */
[----:B------:R-:W2:Y:S02]  /*5440*/  @!P0 SYNCS.PHASECHK.TRANS64 P0, [R6+URZ+0x31828], RZ ;  /* 0x031828ff060085a7 */ /* 0x000ea400080010ff */
[----:B--2---:R-:W-:Y:S05]  /*5450*/  @!P0 BRA `(.L_x_38) ;  /* 0xfffffffc00f08947 */ /* 0x004fea000383ffff */
[----:B------:R-:W-:Y:S05]  /*5460*/  BRA `(.L_x_79) ;  /* 0xffffffdc00287947 */ /* 0x000fea000383ffff */
.L_x_39:
[----:B-1----:R1:W2:Y:S02]  /*5470*/  SYNCS.PHASECHK.TRANS64.TRYWAIT P0, [R6+URZ+0x31830], RZ ;  /* 0x031830ff060075a7 */ /* 0x0022a400080011ff */
[----:B--2---:R-:W-:Y:S05]  /*5480*/  @!P0 NANOSLEEP.SYNCS 0x989680 ;  /* 0x009896800000895d */ /* 0x004fea0003900000 */
[----:B------:R-:W2:Y:S02]  /*5490*/  @!P0 SYNCS.PHASECHK.TRANS64 P0, [R6+URZ+0x31830], RZ ;  /* 0x031830ff060085a7 */ /* 0x000ea400080010ff */
[----:B--2---:R-:W-:Y:S05]  /*54a0*/  @!P0 BRA `(.L_x_39) ;  /* 0xfffffffc00f08947 */ /* 0x004fea000383ffff */
[----:B------:R-:W-:Y:S05]  /*54b0*/  BRA `(.L_x_80) ;  /* 0xffffffdc00607947 */ /* 0x000fea000383ffff */
.L_x_40:
[----:B-1----:R1:W2:Y:S02]  /*54c0*/  SYNCS.PHASECHK.TRANS64.TRYWAIT P0, [R6+URZ+0x31838], RZ ;  /* 0x031838ff060075a7 */ /* 0x0022a400080011ff */
[----:B--2---:R-:W-:Y:S05]  /*54d0*/  @!P0 NANOSLEEP.SYNCS 0x989680 ;  /* 0x009896800000895d */ /* 0x004fea0003900000 */
[----:B------:R-:W2:Y:S02]  /*54e0*/  @!P0 SYNCS.PHASECHK.TRANS64 P0, [R6+URZ+0x31838], RZ ;  /* 0x031838ff060085a7 */ /* 0x000ea400080010ff */
[----:B--2---:R-:W-:Y:S05]  /*54f0*/  @!P0 BRA `(.L_x_40) ;  /* 0xfffffffc00f08947 */ /* 0x004fea000383ffff */
[----:B------:R-:W-:Y:S05]  /*5500*/  BRA `(.L_x_81) ;  /* 0xffffffdc00987947 */ /* 0x000fea000383ffff */
.L_x_44:
[----:B------:R-:W-:-:S07]  /*5510*/  MOV R5, R4 ;  /* 0x0000000400057202 */ /* 0x000fce0000000f00 */
.L_x_82:
[----:B-1----:R1:W2:Y:S02]  /*5520*/  SYNCS.PHASECHK.TRANS64.TRYWAIT P1, [R3+URZ+0x31860], R5 ;  /* 0x03186005030075a7 */ /* 0x0022a400080211ff */
[----:B--2---:R-:W-:Y:S05]  /*5530*/  @!P1 NANOSLEEP.SYNCS 0x989680 ;  /* 0x009896800000995d */ /* 0x004fea0003900000 */
[----:B------:R-:W2:Y:S02]  /*5540*/  @!P1 SYNCS.PHASECHK.TRANS64 P1, [R3+URZ+0x31860], R5 ;  /* 0x03186005030095a7 */ /* 0x000ea400080210ff */
[----:B--2---:R-:W-:Y:S05]  /*5550*/  @!P1 BRA `(.L_x_82) ;  /* 0xfffffffc00f09947 */ /* 0x004fea000383ffff */
[----:B------:R-:W-:Y:S05]  /*5560*/  BRA `(.L_x_83) ;  /* 0xffffffe000d47947 */ /* 0x000fea000383ffff */
        .weak           $__internal_0_$__cuda_sm10x_tcgen05_guardrail_trap_col_being_dealloced_not_returned_by_alloc
        .type           $__internal_0_$__cuda_sm10x_tcgen05_guardrail_trap_col_being_dealloced_not_returned_by_alloc,@function
        .size           $__internal_0_$__cuda_sm10x_tcgen05_guardrail_trap_col_being_dealloced_not_returned_by_alloc,($__internal_1_$__cuda_sm10x_tcgen05_guardrail_trap_phase_invalid_during_alloc - $__internal_0_$__cuda_sm10x_tcgen05_guardrail_trap_col_being_dealloced_not_returned_by_alloc)
$__internal_0_$__cuda_sm10x_tcgen05_guardrail_trap_col_being_dealloced_not_returned_by_alloc:
[----:B------:R-:W-:Y:S05]  /*5570*/  BPT.TRAP 0x1 ;  /* 0x000000040000795c */ /* 0x000fea0000300000 */
[----:B------:R-:W-:-:S04]  /*5580*/  HFMA2 R3, -RZ, RZ, 0, 0 ;  /* 0x00000000ff037431 */ /* 0x000fc800000001ff */
[----:B------:R-:W-:Y:S05]  /*5590*/  RET.REL.NODEC R2 `(_ZN9deep_gemm24sm100_fp8_gemm_1d1d_implILN4cute4UMMA5MajorE0ELS3_0ELj0ELj7168ELj2048ELj128ELj192ELj128ELj64ELj128ELj128ELj128ELj4ELj128ELj128ELj1ELb0ELj143ELNS_8GemmTypeE1ELb0EN7cutlass10bfloat16_tENS_16EpilogueIdentityEEEvPijjj14CUtensorMap_stS9_S9_S9_S9_) ;  /* 0xffffffa802987950 */ /* 0x000fea0003c3ffff */
        .weak           $__internal_1_$__cuda_sm10x_tcgen05_guardrail_trap_phase_invalid_during_alloc
        .type           $__internal_1_$__cuda_sm10x_tcgen05_guardrail_trap_phase_invalid_during_alloc,@function
        .size           $__internal_1_$__cuda_sm10x_tcgen05_guardrail_trap_phase_invalid_during_alloc,($__internal_2_$__cuda_sm10x_tcgen05_guardrail_trap_unallocated_columns_being_dealloced - $__internal_1_$__cuda_sm10x_tcgen05_guardrail_trap_phase_invalid_during_alloc)
$__internal_1_$__cuda_sm10x_tcgen05_guardrail_trap_phase_invalid_during_alloc:
[----:B------:R-:W-:Y:S05]  /*55a0*/  BPT.TRAP 0x1 ;  /* 0x000000040000795c */ /* 0x000fea0000300000 */
[----:B------:R-:W-:-:S04]  /*55b0*/  MOV R3, 0x0 ;  /* 0x0000000000037802 */ /* 0x000fc80000000f00 */
[----:B------:R-:W-:Y:S05]  /*55c0*/  RET.REL.NODEC R2 `(_ZN9deep_gemm24sm100_fp8_gemm_1d1d_implILN4cute4UMMA5MajorE0ELS3_0ELj0ELj7168ELj2048ELj128ELj192ELj128ELj64ELj128ELj128ELj128ELj4ELj128ELj128ELj1ELb0ELj143ELNS_8GemmTypeE1ELb0EN7cutlass10bfloat16_tENS_16EpilogueIdentityEEEvPijjj14CUtensorMap_stS9_S9_S9_S9_) ;  /* 0xffffffa8028c7950 */ /* 0x000fea0003c3ffff */
        .weak           $__internal_2_$__cuda_sm10x_tcgen05_guardrail_trap_unallocated_columns_being_dealloced
        .type           $__internal_2_$__cuda_sm10x_tcgen05_guardrail_trap_unallocated_columns_being_dealloced,@function
        .size           $__internal_2_$__cuda_sm10x_tcgen05_guardrail_trap_unallocated_columns_being_dealloced,($__internal_3_$__cuda_sm20_div_u16 - $__internal_2_$__cuda_sm10x_tcgen05_guardrail_trap_unallocated_columns_being_dealloced)
$__internal_2_$__cuda_sm10x_tcgen05_guardrail_trap_unallocated_columns_being_dealloced:
[----:B------:R-:W-:Y:S05]  /*55d0*/  BPT.TRAP 0x1 ;  /* 0x000000040000795c */ /* 0x000fea0000300000 */
[----:B------:R-:W-:-:S04]  /*55e0*/  HFMA2 R3, -RZ, RZ, 0, 0 ;  /* 0x00000000ff037431 */ /* 0x000fc800000001ff */
[----:B------:R-:W-:Y:S05]  /*55f0*/  RET.REL.NODEC R2 `(_ZN9deep_gemm24sm100_fp8_gemm_1d1d_implILN4cute4UMMA5MajorE0ELS3_0ELj0ELj7168ELj2048ELj128ELj192ELj128ELj64ELj128ELj128ELj128ELj4ELj128ELj128ELj1ELb0ELj143ELNS_8GemmTypeE1ELb0EN7cutlass10bfloat16_tENS_16EpilogueIdentityEEEvPijjj14CUtensorMap_stS9_S9_S9_S9_) ;  /* 0xffffffa802807950 */ /* 0x000fea0003c3ffff */
        .weak           $__internal_3_$__cuda_sm20_div_u16
        .type           $__internal_3_$__cuda_sm20_div_u16,@function
        .size           $__internal_3_$__cuda_sm20_div_u16,(.L_x_88 - $__internal_3_$__cuda_sm20_div_u16)
$__internal_3_$__cuda_sm20_div_u16:
[----:B------:R-:W1:Y:S01]  /*5600*/  I2F.U16 R8, R12 ;  /* 0x0000000c00087306 */ /* 0x000e620000101000 */
[----:B------:R-:W-:Y:S02]  /*5610*/  IMAD.MOV.U32 R0, RZ, RZ, 0x4b800000 ;  /* 0x4b800000ff007424 */ /* 0x000fe400078e00ff */
[----:B------:R-:W-:Y:S02]  /*5620*/  HFMA2 R17, -RZ, RZ, 0, 0 ;  /* 0x00000000ff117431 */ /* 0x000fe400000001ff */
[----:B------:R-:W-:-:S03]  /*5630*/  IMAD.MOV.U32 R16, RZ, RZ, R3 ;  /* 0x000000ffff107224 */ /* 0x000fc600078e0003 */
[----:B------:R-:W-:Y:S01]  /*5640*/  I2F.U16.RZ R7, R7 ;  /* 0x0000000700077306 */ /* 0x000fe2000010d000 */
[C---:B-1----:R-:W-:Y:S02]  /*5650*/  FSETP.GEU.AND P1, PT, |R8|.reuse, 1.175494350822287508e-38, PT ;  /* 0x008000000800780b */ /* 0x042fe40003f2e200 */
[----:B------:R-:W-:Y:S02]  /*5660*/  FSETP.GT.AND P3, PT, |R8|, 8.50705917302346158658e+37, PT ;  /* 0x7e8000000800780b */ /* 0x000fe40003f64200 */
[----:B------:R-:W-:Y:S02]  /*5670*/  FSEL R0, R0, 1, !P1 ;  /* 0x3f80000000007808 */ /* 0x000fe40004800000 */
[----:B------:R-:W-:Y:S02]  /*5680*/  ISETP.NE.U32.AND P1, PT, R12, RZ, PT ;  /* 0x000000ff0c00720c */ /* 0x000fe40003f25070 */
[----:B------:R-:W-:-:S05]  /*5690*/  FSEL R0, R0, 0.25, !P3 ;  /* 0x3e80000000007808 */ /* 0x000fca0005800000 */
[----:B------:R-:W-:-:S06]  /*56a0*/  FMUL R8, R8, R0 ;  /* 0x0000000008087220 */ /* 0x000fcc0000400000 */
[----:B------:R-:W1:Y:S02]  /*56b0*/  MUFU.RCP R8, R8 ;  /* 0x0000000800087308 */ /* 0x000e640000001000 */
[----:B-1----:R-:W-:-:S04]  /*56c0*/  FMUL R0, R0, R8 ;  /* 0x0000000800007220 */ /* 0x002fc80000400000 */
[----:B------:R-:W-:-:S04]  /*56d0*/  VIADD R0, R0, 0x2 ;  /* 0x0000000200007836 */ /* 0x000fc80000000000 */
[----:B------:R-:W-:-:S06]  /*56e0*/  FMUL.RZ R0, R7, R0 ;  /* 0x0000000007007220 */ /* 0x000fcc000040c000 */
[----:B------:R-:W1:Y:S02]  /*56f0*/  F2I.U32.TRUNC.NTZ R0, R0 ;  /* 0x0000000000007305 */ /* 0x000e64000020f000 */
[----:B-1----:R-:W-:Y:S02]  /*5700*/  LOP3.LUT R0, R0, 0xffff, RZ, 0xc0, !PT ;  /* 0x0000ffff00007812 */ /* 0x002fe400078ec0ff */
[----:B------:R-:W-:Y:S01]  /*5710*/  @!P1 MOV R0, 0xffffffff ;  /* 0xffffffff00009802 */ /* 0x000fe20000000f00 */
[----:B------:R-:W-:Y:S06]  /*5720*/  RET.REL.NODEC R16 `(_ZN9deep_gemm24sm100_fp8_gemm_1d1d_implILN4cute4UMMA5MajorE0ELS3_0ELj0ELj7168ELj2048ELj128ELj192ELj128ELj64ELj128ELj128ELj128ELj4ELj128ELj128ELj1ELb0ELj143ELNS_8GemmTypeE1ELb0EN7cutlass10bfloat16_tENS_16EpilogueIdentityEEEvPijjj14CUtensorMap_stS9_S9_S9_S9_) ;  /* 0xffffffa810347950 */ /* 0x000fec0003c3ffff */
.L_x_84:
[----:B------:R-:W-:-:S00]  /*5730*/  BRA `(.L_x_84) ;  /* 0xfffffffc00fc7947 */ /* 0x000fc0000383ffff */
[----:B------:R-:W-:-:S00]  /*5740*/  NOP ;  /* 0x0000000000007918 */ /* 0x000fc00000000000 */
        /* <DEDUP_REMOVED lines=11> */
.L_x_88:


//--------------------- .nv.shared._ZN9deep_gemm24sm100_fp8_gemm_1d1d_implILN4cute4UMMA5MajorE0ELS3_0ELj0ELj7168ELj2048ELj128ELj192ELj128ELj64ELj128ELj128ELj128ELj4ELj128ELj128ELj1ELb0ELj143ELNS_8GemmTypeE1ELb0EN7cutlass10bfloat16_tENS_16EpilogueIdentityEEEvPijjj14CUtensorMap_stS9_S9_S9_S9_ --------------------------
	.section	.nv.shared._ZN9deep_gemm24sm100_fp8_gemm_1d1d_implILN4cute4UMMA5MajorE0ELS3_0ELj0ELj7168ELj2048ELj128ELj192ELj128ELj64ELj128ELj128ELj128ELj4ELj128ELj128ELj1ELb0ELj143ELNS_8GemmTypeE1ELb0EN7cutlass10bfloat16_tENS_16EpilogueIdentityEEEvPijjj14CUtensorMap_stS9_S9_S9_S9_,"aw",@nobits
	.sectionflags	@""
	.align	1024
	.zero		1024


//--------------------- .nv.shared.reserved.0     --------------------------
	.section	.nv.shared.reserved.0,"aw",@nobits
	.align	8
	.weak		__nv_reservedSMEM_offset_0_alias
	.size		__nv_reservedSMEM_offset_0_alias, 0, 64
	.other		__nv_reservedSMEM_offset_0_alias,@"STO_CUDA_RESERVED_SHARED STV_DEFAULT"
__nv_reservedSMEM_offset_0_alias:
	.zero		0
.nv.shared.reserved.0:
	.zero		64
	.weak		__nv_reservedSMEM_allocation_phase
	.type		__nv_reservedSMEM_allocation_phase,@object
	.size		__nv_reservedSMEM_allocation_phase,(.L_0 - __nv_reservedSMEM_allocation_phase)
__nv_reservedSMEM_allocation_phase:
	.zero		1
.L_0:
	.zero		7
	.weak		__nv_reservedSMEM_devtool_atexit_pc
	.type		__nv_reservedSMEM_devtool_atexit_pc,@object
	.size		__nv_reservedSMEM_devtool_atexit_pc,(__nv_reservedSMEM_allocation_mask - __nv_reservedSMEM_devtool_atexit_pc)
__nv_reservedSMEM_devtool_atexit_pc:
	.zero		8
	.weak		__nv_reservedSMEM_allocation_mask
	.type		__nv_reservedSMEM_allocation_mask,@object
	.size		__nv_reservedSMEM_allocation_mask,(.L_2 - __nv_reservedSMEM_allocation_mask)
__nv_reservedSMEM_allocation_mask:
	.zero		4
.L_2:


//--------------------- .nv.global                --------------------------
	.section	.nv.global,"aw",@nobits
.nv.global:
	.type		_ZN47_INTERNAL_bf2a9431_9_kernel_cu_6eaa83be_28934124cute1_E,@object
	.size		_ZN47_INTERNAL_bf2a9431_9_kernel_cu_6eaa83be_28934124cute1_E,(_ZN47_INTERNAL_bf2a9431_9_kernel_cu_6eaa83be_28934124cuda3std3__45__cpo6cbeginE - _ZN47_INTERNAL_bf2a9431_9_kernel_cu_6eaa83be_28934124cute1_E)
_ZN47_INTERNAL_bf2a9431_9_kernel_cu_6eaa83be_28934124cute1_E:
	.zero		1
	.type		_ZN47_INTERNAL_bf2a9431_9_kernel_cu_6eaa83be_28934124cuda3std3__45__cpo6cbeginE,@object
	.size		_ZN47_INTERNAL_bf2a9431_9_kernel_cu_6eaa83be_28934124cuda3std3__45__cpo6cbeginE,(_ZN47_INTERNAL_bf2a9431_9_kernel_cu_6eaa83be_28934124cuda3std3__48in_placeE - _ZN47_INTERNAL_bf2a9431_9_kernel_cu_6eaa83be_28934124cuda3std3__45__cpo6cbeginE)
_ZN47_INTERNAL_bf2a9431_9_kernel_cu_6eaa83be_28934124cuda3std3__45__cpo6cbeginE:
	.zero		1
	.type		_ZN47_INTERNAL_bf2a9431_9_kernel_cu_6eaa83be_28934124cuda3std3__48in_placeE,@object
	.size		_ZN47_INTERNAL_bf2a9431_9_kernel_cu_6eaa83be_28934124cuda3std3__48in_placeE,(_ZN47_INTERNAL_bf2a9431_9_kernel_cu_6eaa83be_28934124cuda3std6ranges3__45__cpo9iter_moveE - _ZN47_INTERNAL_bf2a9431_9_kernel_cu_6eaa83be_28934124cuda3std3__48in_placeE)
_ZN47_INTERNAL_bf2a9431_9_kernel_cu_6eaa83be_28934124cuda3std3__48in_placeE:
	.zero		1
	.type		_ZN47_INTERNAL_bf2a9431_9_kernel_cu_6eaa83be_28934124cuda3std6ranges3__45__cpo9iter_moveE,@object
	.size		_ZN47_INTERNAL_bf2a9431_9_kernel_cu_6eaa83be_28934124cuda3std6ranges3__45__cpo9iter_moveE,(_ZN47_INTERNAL_bf2a9431_9_kernel_cu_6eaa83be_28934124cuda3std3__45__cpo5beginE - _ZN47_INTERNAL_bf2a9431_9_kernel_cu_6eaa83be_28934124cuda3std6ranges3__45__cpo9iter_moveE)
_ZN47_INTERNAL_bf2a9431_9_kernel_cu_6eaa83be_28934124cuda3std6ranges3__45__cpo9iter_moveE:
	.zero		1
	.type		_ZN47_INTERNAL_bf2a9431_9_kernel_cu_6eaa83be_28934124cuda3std3__45__cpo5beginE,@object
	.size		_ZN47_INTERNAL_bf2a9431_9_kernel_cu_6eaa83be_28934124cuda3std3__45__cpo5beginE,(_ZN47_INTERNAL_bf2a9431_9_kernel_cu_6eaa83be_28934124cuda3std3__449_GLOBAL__N__bf2a9431_9_kernel_cu_6eaa83be_28934126ignoreE - _ZN47_INTERNAL_bf2a9431_9_kernel_cu_6eaa83be_28934124cuda3std3__45__cpo5beginE)
_ZN47_INTERNAL_bf2a9431_9_kernel_cu_6eaa83be_28934124cuda3std3__45__cpo5beginE:
	.zero		1
	.type		_ZN47_INTERNAL_bf2a9431_9_kernel_cu_6eaa83be_28934124cuda3std3__449_GLOBAL__N__bf2a9431_9_kernel_cu_6eaa83be_28934126ignoreE,@object
	.size		_ZN47_INTERNAL_bf2a9431_9_kernel_cu_6eaa83be_28934124cuda3std3__449_GLOBAL__N__bf2a9431_9_kernel_cu_6eaa83be_28934126ignoreE,(_ZN47_INTERNAL_bf2a9431_9_kernel_cu_6eaa83be_28934124cute7productE - _ZN47_INTERNAL_bf2a9431_9_kernel_cu_6eaa83be_28934124cuda3std3__449_GLOBAL__N__bf2a9431_9_kernel_cu_6eaa83be_28934126ignoreE)
_ZN47_INTERNAL_bf2a9431_9_kernel_cu_6eaa83be_28934124cuda3std3__449_GLOBAL__N__bf2a9431_9_kernel_cu_6eaa83be_28934126ignoreE:
	.zero		1
	.type		_ZN47_INTERNAL_bf2a9431_9_kernel_cu_6eaa83be_28934124cute7productE,@object
	.size		_ZN47_INTERNAL_bf2a9431_9_kernel_cu_6eaa83be_28934124cute7productE,(_ZN47_INTERNAL_bf2a9431_9_kernel_cu_6eaa83be_28934124cuda3std3__45__cpo3endE - _ZN47_INTERNAL_bf2a9431_9_kernel_cu_6eaa83be_28934124cute7productE)
_ZN47_INTERNAL_bf2a9431_9_kernel_cu_6eaa83be_28934124cute7productE:
	.zero		1
	.type		_ZN47_INTERNAL_bf2a9431_9_kernel_cu_6eaa83be_28934124cuda3std3__45__cpo3endE,@object
	.size		_ZN47_INTERNAL_bf2a9431_9_kernel_cu_6eaa83be_28934124cuda3std3__45__cpo3endE,(_ZN47_INTERNAL_bf2a9431_9_kernel_cu_6eaa83be_28934124cuda3std3__419piecewise_constructE - _ZN47_INTERNAL_bf2a9431_9_kernel_cu_6eaa83be_28934124cuda3std3__45__cpo3endE)
_ZN47_INTERNAL_bf2a9431_9_kernel_cu_6eaa83be_28934124cuda3std3__45__cpo3endE:
	.zero		1
	.type		_ZN47_INTERNAL_bf2a9431_9_kernel_cu_6eaa83be_28934124cuda3std3__419piecewise_constructE,@object
	.size		_ZN47_INTERNAL_bf2a9431_9_kernel_cu_6eaa83be_28934124cuda3std3__419piecewise_constructE,(_ZN47_INTERNAL_bf2a9431_9_kernel_cu_6eaa83be_28934124cuda3std3__45__cpo4cendE - _ZN47_INTERNAL_bf2a9431_9_kernel_cu_6eaa83be_28934124cuda3std3__419piecewise_constructE)
_ZN47_INTERNAL_bf2a9431_9_kernel_cu_6eaa83be_28934124cuda3std3__419piecewise_constructE:
	.zero		1
	.type		_ZN47_INTERNAL_bf2a9431_9_kernel_cu_6eaa83be_28934124cuda3std3__45__cpo4cendE,@object
	.size		_ZN47_INTERNAL_bf2a9431_9_kernel_cu_6eaa83be_28934124cuda3std3__45__cpo4cendE,(_ZN47_INTERNAL_bf2a9431_9_kernel_cu_6eaa83be_28934124cuda3std6ranges3__45__cpo4swapE - _ZN47_INTERNAL_bf2a9431_9_kernel_cu_6eaa83be_28934124cuda3std3__45__cpo4cendE)
_ZN47_INTERNAL_bf2a9431_9_kernel_cu_6eaa83be_28934124cuda3std3__45__cpo4cendE:
	.zero		1
	.type		_ZN47_INTERNAL_bf2a9431_9_kernel_cu_6eaa83be_28934124cuda3std6ranges3__45__cpo4swapE,@object
	.size		_ZN47_INTERNAL_bf2a9431_9_kernel_cu_6eaa83be_28934124cuda3std6ranges3__45__cpo4swapE,(.L_10 - _ZN47_INTERNAL_bf2a9431_9_kernel_cu_6eaa83be_28934124cuda3std6ranges3__45__cpo4swapE)
_ZN47_INTERNAL_bf2a9431_9_kernel_cu_6eaa83be_28934124cuda3std6ranges3__45__cpo4swapE:
	.zero		1
.L_10:


//--------------------- .nv.constant0._ZN9deep_gemm24sm100_fp8_gemm_1d1d_implILN4cute4UMMA5MajorE0ELS3_0ELj0ELj7168ELj2048ELj128ELj192ELj128ELj64ELj128ELj128ELj128ELj4ELj128ELj128ELj1ELb0ELj143ELNS_8GemmTypeE1ELb0EN7cutlass10bfloat16_tENS_16EpilogueIdentityEEEvPijjj14CUtensorMap_stS9_S9_S9_S9_ --------------------------
	.section	.nv.constant0._ZN9deep_gemm24sm100_fp8_gemm_1d1d_implILN4cute4UMMA5MajorE0ELS3_0ELj0ELj7168ELj2048ELj128ELj192ELj128ELj64ELj128ELj128ELj128ELj4ELj128ELj128ELj1ELb0ELj143ELNS_8GemmTypeE1ELb0EN7cutlass10bfloat16_tENS_16EpilogueIdentityEEEvPijjj14CUtensorMap_stS9_S9_S9_S9_,"a",@progbits
	.sectionflags	@""
	.align	4
.nv.constant0._ZN9deep_gemm24sm100_fp8_gemm_1d1d_implILN4cute4UMMA5MajorE0ELS3_0ELj0ELj7168ELj2048ELj128ELj192ELj128ELj64ELj128ELj128ELj128ELj4ELj128ELj128ELj1ELb0ELj143ELNS_8GemmTypeE1ELb0EN7cutlass10bfloat16_tENS_16EpilogueIdentityEEEvPijjj14CUtensorMap_stS9_S9_S9_S9_:
	.zero		1600


//--------------------- SYMBOLS --------------------------

	.type		.nv.reservedSmem.offset0,@object
	.size		.nv.reservedSmem.offset0,0x4
	.type		.nv.reservedSmem.cap,@object
	.size		.nv.reservedSmem.cap,0x4
